	.target	sm_100a

	.elftype	@"ET_EXEC"


//--------------------- .note.nv.tkinfo           --------------------------
	.section	.note.nv.tkinfo,"",@"SHT_NOTE"
	.sectionflags	@"SHF_NOTE_NV_TKINFO"
	.tkinfo
        /*0018*/ 	.word	0x00000002
        /*0030*/ 	.string	""
        /*0030*/ 	.string	"ptxas"
        /*0030*/ 	.string	"Cuda compilation tools, release 13.0, V13.0.88"
        /*0030*/ 	.string	"Build cuda_13.0.r13.0/compiler.36424714_0"
        /*0030*/ 	.string	"-arch sm_100a -m 64 "



//--------------------- .note.nv.cuinfo           --------------------------
	.section	.note.nv.cuinfo,"",@"SHT_NOTE"
	.sectionflags	@"SHF_NOTE_NV_CUINFO"
        /*0018*/ 	.short	0x0002
        /*001a*/ 	.short	0x0064
        /*001c*/ 	.short	0x0082
	.zero		2


//--------------------- .nv.info                  --------------------------
	.section	.nv.info,"",@"SHT_CUDA_INFO"
	.align	4


	//----- nvinfo : EIATTR_REGCOUNT
	.align		4
        /*0000*/ 	.byte	0x04, 0x2f
        /*0002*/ 	.short	(.L_19 - .L_18)
	.align		4
.L_18:
        /*0004*/ 	.word	index@(_ZN7cutlass13device_kernelINS_4gemm6kernel13GemmUniversalIN4cute5tupleIJiiiiEEENS1_10collective13CollectiveMmaINS1_35MainloopSm100TmaUmmaWarpSpecializedILi6ELi2ELi4ENS5_IJNS4_1CILi1EEESB_SB_EEEEENS5_IJNSA_ILi128EEESE_NSA_ILi64EEEEEENS_6half_tENS5_IJlSB_lEEESH_SI_NS4_8TiledMMAINS4_8MMA_AtomIJNS4_20SM100_MMA_F16BF16_SSISH_SH_fLi128ELi128ELNS4_4UMMA5MajorE0ELSN_0ELNSM_7ScaleInE0ELSO_0EEEEEENS4_6LayoutISC_NS5_IJNSA_ILi0EEESS_SS_EEEEENS5_IJNS4_10UnderscoreESV_SV_EEEEENS4_13SM90_TMA_LOADENS4_14ComposedLayoutINS4_7SwizzleILi3ELi4ELi3EEENS4_18smem_ptr_flag_bitsILi16EEENSR_INS5_IJNSA_ILi8EEESF_EEENS5_IJSF_SB_EEEEEEEvNS4_8identityESY_S18_vS19_EENS_8epilogue10collective18CollectiveEpilogueINS1B_23Sm100TmaWarpSpecializedILi4ELi2ELi32ELb1ELb0EEEJSG_NS5_IJNSR_ISE_SB_EENSR_INSA_ILi32EEESB_EEEEESH_SI_SH_SI_NS1B_6fusion15FusionCallbacksIS1F_NS1K_17LinCombPerRowBiasISH_fSH_SH_fLi8ELNS_15FloatRoundStyleE2EEESG_S1J_JEEENS4_5SM1004TMEM4LOAD26SM100_TMEM_LOAD_32dp32b32xESY_NSZ_INS10_ILi2ELi4ELi3EEES13_NSR_INS5_IJS14_S1H_EEENS5_IJS1H_SB_EEEEEEENS4_39AutoVectorizingCopyWithAssumedAlignmentILi128EEENS4_14SM90_TMA_STOREES1Y_S20_S20_EEEvvEEEEvNT_6ParamsE)
        /*0008*/ 	.word	0x00000076


	//----- nvinfo : EIATTR_FRAME_SIZE
	.align		4
.L_19:
        /*000c*/ 	.byte	0x04, 0x11
        /*000e*/ 	.short	(.L_21 - .L_20)
	.align		4
.L_20:
        /*0010*/ 	.word	index@($__internal_2_$__cuda_sm10x_tcgen05_guardrail_trap_unallocated_columns_being_dealloced)
        /*0014*/ 	.word	0x00000000


	//----- nvinfo : EIATTR_FRAME_SIZE
	.align		4
.L_21:
        /*0018*/ 	.byte	0x04, 0x11
        /*001a*/ 	.short	(.L_23 - .L_22)
	.align		4
.L_22:
        /*001c*/ 	.word	index@($__internal_1_$__cuda_sm10x_tcgen05_guardrail_trap_phase_invalid_during_alloc)
        /*0020*/ 	.word	0x00000000


	//----- nvinfo : EIATTR_FRAME_SIZE
	.align		4
.L_23:
        /*0024*/ 	.byte	0x04, 0x11
        /*0026*/ 	.short	(.L_25 - .L_24)
	.align		4
.L_24:
        /*0028*/ 	.word	index@($__internal_0_$__cuda_sm10x_tcgen05_guardrail_trap_col_being_dealloced_not_returned_by_alloc)
        /*002c*/ 	.word	0x00000000


	//----- nvinfo : EIATTR_FRAME_SIZE
	.align		4
.L_25:
        /*0030*/ 	.byte	0x04, 0x11
        /*0032*/ 	.short	(.L_27 - .L_26)
	.align		4
.L_26:
        /*0034*/ 	.word	index@(_ZN7cutlass13device_kernelINS_4gemm6kernel13GemmUniversalIN4cute5tupleIJiiiiEEENS1_10collective13CollectiveMmaINS1_35MainloopSm100TmaUmmaWarpSpecializedILi6ELi2ELi4ENS5_IJNS4_1CILi1EEESB_SB_EEEEENS5_IJNSA_ILi128EEESE_NSA_ILi64EEEEEENS_6half_tENS5_IJlSB_lEEESH_SI_NS4_8TiledMMAINS4_8MMA_AtomIJNS4_20SM100_MMA_F16BF16_SSISH_SH_fLi128ELi128ELNS4_4UMMA5MajorE0ELSN_0ELNSM_7ScaleInE0ELSO_0EEEEEENS4_6LayoutISC_NS5_IJNSA_ILi0EEESS_SS_EEEEENS5_IJNS4_10UnderscoreESV_SV_EEEEENS4_13SM90_TMA_LOADENS4_14ComposedLayoutINS4_7SwizzleILi3ELi4ELi3EEENS4_18smem_ptr_flag_bitsILi16EEENSR_INS5_IJNSA_ILi8EEESF_EEENS5_IJSF_SB_EEEEEEEvNS4_8identityESY_S18_vS19_EENS_8epilogue10collective18CollectiveEpilogueINS1B_23Sm100TmaWarpSpecializedILi4ELi2ELi32ELb1ELb0EEEJSG_NS5_IJNSR_ISE_SB_EENSR_INSA_ILi32EEESB_EEEEESH_SI_SH_SI_NS1B_6fusion15FusionCallbacksIS1F_NS1K_17LinCombPerRowBiasISH_fSH_SH_fLi8ELNS_15FloatRoundStyleE2EEESG_S1J_JEEENS4_5SM1004TMEM4LOAD26SM100_TMEM_LOAD_32dp32b32xESY_NSZ_INS10_ILi2ELi4ELi3EEES13_NSR_INS5_IJS14_S1H_EEENS5_IJS1H_SB_EEEEEEENS4_39AutoVectorizingCopyWithAssumedAlignmentILi128EEENS4_14SM90_TMA_STOREES1Y_S20_S20_EEEvvEEEEvNT_6ParamsE)
        /*0038*/ 	.word	0x00000000


	//----- nvinfo : EIATTR_MIN_STACK_SIZE
	.align		4
.L_27:
        /*003c*/ 	.byte	0x04, 0x12
        /*003e*/ 	.short	(.L_29 - .L_28)
	.align		4
.L_28:
        /*0040*/ 	.word	index@(_ZN7cutlass13device_kernelINS_4gemm6kernel13GemmUniversalIN4cute5tupleIJiiiiEEENS1_10collective13CollectiveMmaINS1_35MainloopSm100TmaUmmaWarpSpecializedILi6ELi2ELi4ENS5_IJNS4_1CILi1EEESB_SB_EEEEENS5_IJNSA_ILi128EEESE_NSA_ILi64EEEEEENS_6half_tENS5_IJlSB_lEEESH_SI_NS4_8TiledMMAINS4_8MMA_AtomIJNS4_20SM100_MMA_F16BF16_SSISH_SH_fLi128ELi128ELNS4_4UMMA5MajorE0ELSN_0ELNSM_7ScaleInE0ELSO_0EEEEEENS4_6LayoutISC_NS5_IJNSA_ILi0EEESS_SS_EEEEENS5_IJNS4_10UnderscoreESV_SV_EEEEENS4_13SM90_TMA_LOADENS4_14ComposedLayoutINS4_7SwizzleILi3ELi4ELi3EEENS4_18smem_ptr_flag_bitsILi16EEENSR_INS5_IJNSA_ILi8EEESF_EEENS5_IJSF_SB_EEEEEEEvNS4_8identityESY_S18_vS19_EENS_8epilogue10collective18CollectiveEpilogueINS1B_23Sm100TmaWarpSpecializedILi4ELi2ELi32ELb1ELb0EEEJSG_NS5_IJNSR_ISE_SB_EENSR_INSA_ILi32EEESB_EEEEESH_SI_SH_SI_NS1B_6fusion15FusionCallbacksIS1F_NS1K_17LinCombPerRowBiasISH_fSH_SH_fLi8ELNS_15FloatRoundStyleE2EEESG_S1J_JEEENS4_5SM1004TMEM4LOAD26SM100_TMEM_LOAD_32dp32b32xESY_NSZ_INS10_ILi2ELi4ELi3EEES13_NSR_INS5_IJS14_S1H_EEENS5_IJS1H_SB_EEEEEEENS4_39AutoVectorizingCopyWithAssumedAlignmentILi128EEENS4_14SM90_TMA_STOREES1Y_S20_S20_EEEvvEEEEvNT_6ParamsE)
        /*0044*/ 	.word	0x00000000
.L_29:


//--------------------- .nv.compat                --------------------------
	.section	.nv.compat,"",@"SHT_CUDA_COMPAT_INFO"
	.align	4
        /*0000*/ 	.byte	0x02, 0x09, 0x01, 0x00, 0x02, 0x02, 0x02, 0x00, 0x02, 0x05, 0x05, 0x00, 0x03, 0x07, 0x01, 0x01
        /*0010*/ 	.byte	0x02, 0x03, 0x01, 0x00, 0x02, 0x06, 0x01, 0x00, 0x04, 0x0b, 0x08, 0x00, 0x09, 0x00, 0x00, 0x00
        /*0020*/ 	.byte	0x00, 0x00, 0x00, 0x00


//--------------------- .nv.info._ZN7cutlass13device_kernelINS_4gemm6kernel13GemmUniversalIN4cute5tupleIJiiiiEEENS1_10collective13CollectiveMmaINS1_35MainloopSm100TmaUmmaWarpSpecializedILi6ELi2ELi4ENS5_IJNS4_1CILi1EEESB_SB_EEEEENS5_IJNSA_ILi128EEESE_NSA_ILi64EEEEEENS_6half_tENS5_IJlSB_lEEESH_SI_NS4_8TiledMMAINS4_8MMA_AtomIJNS4_20SM100_MMA_F16BF16_SSISH_SH_fLi128ELi128ELNS4_4UMMA5MajorE0ELSN_0ELNSM_7ScaleInE0ELSO_0EEEEEENS4_6LayoutISC_NS5_IJNSA_ILi0EEESS_SS_EEEEENS5_IJNS4_10UnderscoreESV_SV_EEEEENS4_13SM90_TMA_LOADENS4_14ComposedLayoutINS4_7SwizzleILi3ELi4ELi3EEENS4_18smem_ptr_flag_bitsILi16EEENSR_INS5_IJNSA_ILi8EEESF_EEENS5_IJSF_SB_EEEEEEEvNS4_8identityESY_S18_vS19_EENS_8epilogue10collective18CollectiveEpilogueINS1B_23Sm100TmaWarpSpecializedILi4ELi2ELi32ELb1ELb0EEEJSG_NS5_IJNSR_ISE_SB_EENSR_INSA_ILi32EEESB_EEEEESH_SI_SH_SI_NS1B_6fusion15FusionCallbacksIS1F_NS1K_17LinCombPerRowBiasISH_fSH_SH_fLi8ELNS_15FloatRoundStyleE2EEESG_S1J_JEEENS4_5SM1004TMEM4LOAD26SM100_TMEM_LOAD_32dp32b32xESY_NSZ_INS10_ILi2ELi4ELi3EEES13_NSR_INS5_IJS14_S1H_EEENS5_IJS1H_SB_EEEEEEENS4_39AutoVectorizingCopyWithAssumedAlignmentILi128EEENS4_14SM90_TMA_STOREES1Y_S20_S20_EEEvvEEEEvNT_6ParamsE --------------------------
	.section	.nv.info._ZN7cutlass13device_kernelINS_4gemm6kernel13GemmUniversalIN4cute5tupleIJiiiiEEENS1_10collective13CollectiveMmaINS1_35MainloopSm100TmaUmmaWarpSpecializedILi6ELi2ELi4ENS5_IJNS4_1CILi1EEESB_SB_EEEEENS5_IJNSA_ILi128EEESE_NSA_ILi64EEEEEENS_6half_tENS5_IJlSB_lEEESH_SI_NS4_8TiledMMAINS4_8MMA_AtomIJNS4_20SM100_MMA_F16BF16_SSISH_SH_fLi128ELi128ELNS4_4UMMA5MajorE0ELSN_0ELNSM_7ScaleInE0ELSO_0EEEEEENS4_6LayoutISC_NS5_IJNSA_ILi0EEESS_SS_EEEEENS5_IJNS4_10UnderscoreESV_SV_EEEEENS4_13SM90_TMA_LOADENS4_14ComposedLayoutINS4_7SwizzleILi3ELi4ELi3EEENS4_18smem_ptr_flag_bitsILi16EEENSR_INS5_IJNSA_ILi8EEESF_EEENS5_IJSF_SB_EEEEEEEvNS4_8identityESY_S18_vS19_EENS_8epilogue10collective18CollectiveEpilogueINS1B_23Sm100TmaWarpSpecializedILi4ELi2ELi32ELb1ELb0EEEJSG_NS5_IJNSR_ISE_SB_EENSR_INSA_ILi32EEESB_EEEEESH_SI_SH_SI_NS1B_6fusion15FusionCallbacksIS1F_NS1K_17LinCombPerRowBiasISH_fSH_SH_fLi8ELNS_15FloatRoundStyleE2EEESG_S1J_JEEENS4_5SM1004TMEM4LOAD26SM100_TMEM_LOAD_32dp32b32xESY_NSZ_INS10_ILi2ELi4ELi3EEES13_NSR_INS5_IJS14_S1H_EEENS5_IJS1H_SB_EEEEEEENS4_39AutoVectorizingCopyWithAssumedAlignmentILi128EEENS4_14SM90_TMA_STOREES1Y_S20_S20_EEEvvEEEEvNT_6ParamsE,"",@"SHT_CUDA_INFO"
	.sectionflags	@""
	.align	4


	//----- nvinfo : EIATTR_CUDA_API_VERSION
	.align		4
        /*0000*/ 	.byte	0x04, 0x37
        /*0002*/ 	.short	(.L_31 - .L_30)
.L_30:
        /*0004*/ 	.word	0x00000082


	//----- nvinfo : EIATTR_KPARAM_INFO
	.align		4
.L_31:
        /*0008*/ 	.byte	0x04, 0x17
        /*000a*/ 	.short	(.L_33 - .L_32)
.L_32:
        /*000c*/ 	.word	0x00000000
        /*0010*/ 	.short	0x0000
        /*0012*/ 	.short	0x0000
        /*0014*/ 	.byte	0x00, 0xf0, 0x01, 0x20


	//----- nvinfo : EIATTR_AT_ENTRY_FRAGMENTS
	.align		4
.L_33:
        /*0018*/ 	.byte	0x04, 0x4f
        /*001a*/ 	.short	(.L_35 - .L_34)


	//   ....[0]....
.L_34:
        /*001c*/ 	.word	0x00000006


	//----- nvinfo : EIATTR_RESERVED_SMEM_USED
	.align		4
.L_35:
        /*0020*/ 	.byte	0x01, 0x41
	.zero		2


	//----- nvinfo : EIATTR_SPARSE_MMA_MASK
	.align		4
        /*0024*/ 	.byte	0x03, 0x50
        /*0026*/ 	.short	0x0000


	//----- nvinfo : EIATTR_TCGEN05_1CTA_USED
	.align		4
        /*0028*/ 	.byte	0x01, 0x51
	.zero		2


	//----- nvinfo : EIATTR_MAXREG_COUNT
	.align		4
        /*002c*/ 	.byte	0x03, 0x1b
        /*002e*/ 	.short	0x00ff


	//----- nvinfo : EIATTR_NUM_BARRIERS
	.align		4
        /*0030*/ 	.byte	0x02, 0x4c
        /*0032*/ 	.byte	0x07
	.zero		1


	//----- nvinfo : EIATTR_EXTERNS
	.align		4
        /*0034*/ 	.byte	0x04, 0x0f
        /*0036*/ 	.short	(.L_37 - .L_36)


	//   ....[0]....
	.align		4
.L_36:
        /*0038*/ 	.word	index@(__assertfail)


	//----- nvinfo : EIATTR_MERCURY_ISA_VERSION
	.align		4
.L_37:
        /*003c*/ 	.byte	0x03, 0x5f
        /*003e*/ 	.short	0x0101


	//----- nvinfo : EIATTR_INT_WARP_WIDE_INSTR_OFFSETS
	.align		4
        /*0040*/ 	.byte	0x04, 0x31
        /*0042*/ 	.short	(.L_39 - .L_38)


	//   ....[0]....
.L_38:
        /*0044*/ 	.word	0x00001df0


	//   ....[1]....
        /*0048*/ 	.word	0x00003950


	//   ....[2]....
        /*004c*/ 	.word	0x00003980


	//   ....[3]....
        /*0050*/ 	.word	0x000039d0


	//   ....[4]....
        /*0054*/ 	.word	0x000042f0


	//   ....[5]....
        /*0058*/ 	.word	0x00004350


	//   ....[6]....
        /*005c*/ 	.word	0x00004440


	//   ....[7]....
        /*0060*/ 	.word	0x000044b0


	//   ....[8]....
        /*0064*/ 	.word	0x000045c0


	//   ....[9]....
        /*0068*/ 	.word	0x00004650


	//   ....[10]....
        /*006c*/ 	.word	0x00004820


	//   ....[11]....
        /*0070*/ 	.word	0x00004980


	//----- nvinfo : EIATTR_COOP_GROUP_MASK_REGIDS
	.align		4
.L_39:
        /*0074*/ 	.byte	0x04, 0x29
        /*0076*/ 	.short	(.L_41 - .L_40)


	//   ....[0]....
.L_40:
        /*0078*/ 	.word	0xffffffff


	//   ....[1]....
        /*007c*/ 	.word	0xffffffff


	//   ....[2]....
        /*0080*/ 	.word	0xffffffff


	//   ....[3]....
        /*0084*/ 	.word	0xffffffff


	//   ....[4]....
        /*0088*/ 	.word	0xffffffff


	//   ....[5]....
        /*008c*/ 	.word	0xffffffff


	//   ....[6]....
        /*0090*/ 	.word	0xffffffff


	//   ....[7]....
        /*0094*/ 	.word	0xffffffff


	//   ....[8]....
        /*0098*/ 	.word	0xffffffff


	//   ....[9]....
        /*009c*/ 	.word	0xffffffff


	//   ....[10]....
        /*00a0*/ 	.word	0xffffffff


	//   ....[11]....
        /*00a4*/ 	.word	0xffffffff


	//   ....[12]....
        /*00a8*/ 	.word	0xffffffff


	//----- nvinfo : EIATTR_COOP_GROUP_INSTR_OFFSETS
	.align		4
.L_41:
        /*00ac*/ 	.byte	0x04, 0x28
        /*00ae*/ 	.short	(.L_43 - .L_42)


	//   ....[0]....
.L_42:
        /*00b0*/ 	.word	0x00000090


	//   ....[1]....
        /*00b4*/ 	.word	0x000004c0


	//   ....[2]....
        /*00b8*/ 	.word	0x00000670


	//   ....[3]....
        /*00bc*/ 	.word	0x00000810


	//   ....[4]....
        /*00c0*/ 	.word	0x00000910


	//   ....[5]....
        /*00c4*/ 	.word	0x00000a80


	//   ....[6]....
        /*00c8*/ 	.word	0x00000c20


	//   ....[7]....
        /*00cc*/ 	.word	0x00001cd0


	//   ....[8]....
        /*00d0*/ 	.word	0x00002bd0


	//   ....[9]....
        /*00d4*/ 	.word	0x00002de0


	//   ....[10]....
        /*00d8*/ 	.word	0x00002e10


	//   ....[11]....
        /*00dc*/ 	.word	0x00003840


	//   ....[12]....
        /*00e0*/ 	.word	0x00003a70


	//----- nvinfo : EIATTR_VRC_CTA_INIT_COUNT
	.align		4
.L_43:
        /*00e4*/ 	.byte	0x02, 0x4a
        /*00e6*/ 	.byte	0x80
	.zero		1


	//----- nvinfo : EIATTR_SYSCALL_OFFSETS
	.align		4
        /*00e8*/ 	.byte	0x04, 0x46
        /*00ea*/ 	.short	(.L_45 - .L_44)


	//   ....[0]....
.L_44:
        /*00ec*/ 	.word	0x00005450


	//   ....[1]....
        /*00f0*/ 	.word	0x00005540


	//   ....[2]....
        /*00f4*/ 	.word	0x00005dd0


	//   ....[3]....
        /*00f8*/ 	.word	0x00006a50


	//   ....[4]....
        /*00fc*/ 	.word	0x000076a0


	//   ....[5]....
        /*0100*/ 	.word	0x000082f0


	//----- nvinfo : EIATTR_MBARRIER_INSTR_OFFSETS
	.align		4
.L_45:
        /*0104*/ 	.byte	0x04, 0x39
        /*0106*/ 	.short	(.L_47 - .L_46)


	//   ....[0]....
.L_46:
        /*0108*/ 	.word	0x000005a0
        /*010c*/ 	.word	0x000000ff
        /*0110*/ 	.word	0x00000000
        /*0114*/ 	.short	0x0100
        /*0116*/ 	.byte	0x05
	.zero		1


	//   ....[1]....
        /*0118*/ 	.word	0x000005b0
        /*011c*/ 	.word	0x000000ff
        /*0120*/ 	.word	0x00000030
        /*0124*/ 	.short	0x0100
        /*0126*/ 	.byte	0x05
	.zero		1


	//   ....[2]....
        /*0128*/ 	.word	0x000005c0
        /*012c*/ 	.word	0x000000ff
        /*0130*/ 	.word	0x00000008
        /*0134*/ 	.short	0x0100
        /*0136*/ 	.byte	0x05
	.zero		1


	//   ....[3]....
        /*0138*/ 	.word	0x000005d0
        /*013c*/ 	.word	0x000000ff
        /*0140*/ 	.word	0x00000038
        /*0144*/ 	.short	0x0100
        /*0146*/ 	.byte	0x05
	.zero		1


	//   ....[4]....
        /*0148*/ 	.word	0x000005e0
        /*014c*/ 	.word	0x000000ff
        /*0150*/ 	.word	0x00000010
        /*0154*/ 	.short	0x0100
        /*0156*/ 	.byte	0x05
	.zero		1


	//   ....[5]....
        /*0158*/ 	.word	0x000005f0
        /*015c*/ 	.word	0x000000ff
        /*0160*/ 	.word	0x00000040
        /*0164*/ 	.short	0x0100
        /*0166*/ 	.byte	0x05
	.zero		1


	//   ....[6]....
        /*0168*/ 	.word	0x00000600
        /*016c*/ 	.word	0x000000ff
        /*0170*/ 	.word	0x00000018
        /*0174*/ 	.short	0x0100
        /*0176*/ 	.byte	0x05
	.zero		1


	//   ....[7]....
        /*0178*/ 	.word	0x00000610
        /*017c*/ 	.word	0x000000ff
        /*0180*/ 	.word	0x00000048
        /*0184*/ 	.short	0x0100
        /*0186*/ 	.byte	0x05
	.zero		1


	//   ....[8]....
        /*0188*/ 	.word	0x00000620
        /*018c*/ 	.word	0x000000ff
        /*0190*/ 	.word	0x00000020
        /*0194*/ 	.short	0x0100
        /*0196*/ 	.byte	0x05
	.zero		1


	//   ....[9]....
        /*0198*/ 	.word	0x00000630
        /*019c*/ 	.word	0x000000ff
        /*01a0*/ 	.word	0x00000050
        /*01a4*/ 	.short	0x0100
        /*01a6*/ 	.byte	0x05
	.zero		1


	//   ....[10]....
        /*01a8*/ 	.word	0x00000640
        /*01ac*/ 	.word	0x000000ff
        /*01b0*/ 	.word	0x00000028
        /*01b4*/ 	.short	0x0100
        /*01b6*/ 	.byte	0x05
	.zero		1


	//   ....[11]....
        /*01b8*/ 	.word	0x00000650
        /*01bc*/ 	.word	0x000000ff
        /*01c0*/ 	.word	0x00000058
        /*01c4*/ 	.short	0x0100
        /*01c6*/ 	.byte	0x05
	.zero		1


	//   ....[12]....
        /*01c8*/ 	.word	0x00000780
        /*01cc*/ 	.word	0x000000ff
        /*01d0*/ 	.word	0x00000060
        /*01d4*/ 	.short	0x0100
        /*01d6*/ 	.byte	0x06
	.zero		1


	//   ....[13]....
        /*01d8*/ 	.word	0x00000790
        /*01dc*/ 	.word	0x000000ff
        /*01e0*/ 	.word	0x00000080
        /*01e4*/ 	.short	0x0100
        /*01e6*/ 	.byte	0x06
	.zero		1


	//   ....[14]....
        /*01e8*/ 	.word	0x000007a0
        /*01ec*/ 	.word	0x000000ff
        /*01f0*/ 	.word	0x00000068
        /*01f4*/ 	.short	0x0100
        /*01f6*/ 	.byte	0x06
	.zero		1


	//   ....[15]....
        /*01f8*/ 	.word	0x000007b0
        /*01fc*/ 	.word	0x000000ff
        /*0200*/ 	.word	0x00000088
        /*0204*/ 	.short	0x0100
        /*0206*/ 	.byte	0x06
	.zero		1


	//   ....[16]....
        /*0208*/ 	.word	0x000007c0
        /*020c*/ 	.word	0x000000ff
        /*0210*/ 	.word	0x00000070
        /*0214*/ 	.short	0x0100
        /*0216*/ 	.byte	0x06
	.zero		1


	//   ....[17]....
        /*0218*/ 	.word	0x000007d0
        /*021c*/ 	.word	0x000000ff
        /*0220*/ 	.word	0x00000090
        /*0224*/ 	.short	0x0100
        /*0226*/ 	.byte	0x06
	.zero		1


	//   ....[18]....
        /*0228*/ 	.word	0x000007e0
        /*022c*/ 	.word	0x000000ff
        /*0230*/ 	.word	0x00000078
        /*0234*/ 	.short	0x0100
        /*0236*/ 	.byte	0x06
	.zero		1


	//   ....[19]....
        /*0238*/ 	.word	0x000007f0
        /*023c*/ 	.word	0x000000ff
        /*0240*/ 	.word	0x00000098
        /*0244*/ 	.short	0x0100
        /*0246*/ 	.byte	0x06
	.zero		1


	//   ....[20]....
        /*0248*/ 	.word	0x000008e0
        /*024c*/ 	.word	0x000000ff
        /*0250*/ 	.word	0x000000a0
        /*0254*/ 	.short	0x0100
        /*0256*/ 	.byte	0x05
	.zero		1


	//   ....[21]....
        /*0258*/ 	.word	0x000008f0
        /*025c*/ 	.word	0x000000ff
        /*0260*/ 	.word	0x000000a8
        /*0264*/ 	.short	0x0100
        /*0266*/ 	.byte	0x05
	.zero		1


	//   ....[22]....
        /*0268*/ 	.word	0x00000a30
        /*026c*/ 	.word	0x000000ff
        /*0270*/ 	.word	0x000000b0
        /*0274*/ 	.short	0x0100
        /*0276*/ 	.byte	0x05
	.zero		1


	//   ....[23]....
        /*0278*/ 	.word	0x00000a40
        /*027c*/ 	.word	0x000000ff
        /*0280*/ 	.word	0x000000c0
        /*0284*/ 	.short	0x0100
        /*0286*/ 	.byte	0x05
	.zero		1


	//   ....[24]....
        /*0288*/ 	.word	0x00000a50
        /*028c*/ 	.word	0x000000ff
        /*0290*/ 	.word	0x000000b8
        /*0294*/ 	.short	0x0100
        /*0296*/ 	.byte	0x05
	.zero		1


	//   ....[25]....
        /*0298*/ 	.word	0x00000a60
        /*029c*/ 	.word	0x000000ff
        /*02a0*/ 	.word	0x000000c8
        /*02a4*/ 	.short	0x0100
        /*02a6*/ 	.byte	0x05
	.zero		1


	//   ....[26]....
        /*02a8*/ 	.word	0x00000b90
        /*02ac*/ 	.word	0x000000ff
        /*02b0*/ 	.word	0x000000d0
        /*02b4*/ 	.short	0x0100
        /*02b6*/ 	.byte	0x06
	.zero		1


	//   ....[27]....
        /*02b8*/ 	.word	0x00000ba0
        /*02bc*/ 	.word	0x000000ff
        /*02c0*/ 	.word	0x000000f0
        /*02c4*/ 	.short	0x0100
        /*02c6*/ 	.byte	0x06
	.zero		1


	//   ....[28]....
        /*02c8*/ 	.word	0x00000bb0
        /*02cc*/ 	.word	0x000000ff
        /*02d0*/ 	.word	0x000000d8
        /*02d4*/ 	.short	0x0100
        /*02d6*/ 	.byte	0x06
	.zero		1


	//   ....[29]....
        /*02d8*/ 	.word	0x00000bc0
        /*02dc*/ 	.word	0x000000ff
        /*02e0*/ 	.word	0x000000f8
        /*02e4*/ 	.short	0x0100
        /*02e6*/ 	.byte	0x06
	.zero		1


	//   ....[30]....
        /*02e8*/ 	.word	0x00000bd0
        /*02ec*/ 	.word	0x000000ff
        /*02f0*/ 	.word	0x000000e0
        /*02f4*/ 	.short	0x0100
        /*02f6*/ 	.byte	0x06
	.zero		1


	//   ....[31]....
        /*02f8*/ 	.word	0x00000be0
        /*02fc*/ 	.word	0x000000ff
        /*0300*/ 	.word	0x00000100
        /*0304*/ 	.short	0x0100
        /*0306*/ 	.byte	0x06
	.zero		1


	//   ....[32]....
        /*0308*/ 	.word	0x00000bf0
        /*030c*/ 	.word	0x000000ff
        /*0310*/ 	.word	0x000000e8
        /*0314*/ 	.short	0x0100
        /*0316*/ 	.byte	0x06
	.zero		1


	//   ....[33]....
        /*0318*/ 	.word	0x00000c00
        /*031c*/ 	.word	0x000000ff
        /*0320*/ 	.word	0x00000108
        /*0324*/ 	.short	0x0100
        /*0326*/ 	.byte	0x06
	.zero		1


	//   ....[34]....
        /*0328*/ 	.word	0x00000cf0
        /*032c*/ 	.word	0x000000ff
        /*0330*/ 	.word	0x00000110
        /*0334*/ 	.short	0x0100
        /*0336*/ 	.byte	0x05
	.zero		1


	//   ....[35]....
        /*0338*/ 	.word	0x00000d00
        /*033c*/ 	.word	0x000000ff
        /*0340*/ 	.word	0x00000120
        /*0344*/ 	.short	0x0100
        /*0346*/ 	.byte	0x05
	.zero		1


	//   ....[36]....
        /*0348*/ 	.word	0x00000d10
        /*034c*/ 	.word	0x000000ff
        /*0350*/ 	.word	0x00000118
        /*0354*/ 	.short	0x0100
        /*0356*/ 	.byte	0x05
	.zero		1


	//   ....[37]....
        /*0358*/ 	.word	0x00000d20
        /*035c*/ 	.word	0x000000ff
        /*0360*/ 	.word	0x00000128
        /*0364*/ 	.short	0x0100
        /*0366*/ 	.byte	0x05
	.zero		1


	//   ....[38]....
        /*0368*/ 	.word	0x000015f0
        /*036c*/ 	.word	0x00000002
        /*0370*/ 	.word	0x00000120
        /*0374*/ 	.short	0x010a
        /*0376*/ 	.byte	0xff
	.zero		1


	//   ....[39]....
        /*0378*/ 	.word	0x00001620
        /*037c*/ 	.word	0x00000002
        /*0380*/ 	.word	0x00000110
        /*0384*/ 	.short	0x0101
        /*0386*/ 	.byte	0xff
	.zero		1


	//   ....[40]....
        /*0388*/ 	.word	0x000016f0
        /*038c*/ 	.word	0x000000ff
        /*0390*/ 	.word	0x00000030
        /*0394*/ 	.short	0x010a
        /*0396*/ 	.byte	0x08
	.zero		1


	//   ....[41]....
        /*0398*/ 	.word	0x00001790
        /*039c*/ 	.word	0x000000ff
        /*03a0*/ 	.word	0x00000030
        /*03a4*/ 	.short	0x010a
        /*03a6*/ 	.byte	0x29
	.zero		1


	//   ....[42]....
        /*03a8*/ 	.word	0x000018f0
        /*03ac*/ 	.word	0x000000ff
        /*03b0*/ 	.word	0x00000030
        /*03b4*/ 	.short	0x010a
        /*03b6*/ 	.byte	0x08
	.zero		1


	//   ....[43]....
        /*03b8*/ 	.word	0x000019e0
        /*03bc*/ 	.word	0x000000ff
        /*03c0*/ 	.word	0x000000a8
        /*03c4*/ 	.short	0x0101
        /*03c6*/ 	.byte	0x04
	.zero		1


	//   ....[44]....
        /*03c8*/ 	.word	0x00001a00
        /*03cc*/ 	.word	0x000000ff
        /*03d0*/ 	.word	0x00000030
        /*03d4*/ 	.short	0x010a
        /*03d6*/ 	.byte	0x08
	.zero		1


	//   ....[45]....
        /*03d8*/ 	.word	0x00001a80
        /*03dc*/ 	.word	0x000000ff
        /*03e0*/ 	.word	0x00000030
        /*03e4*/ 	.short	0x010a
        /*03e6*/ 	.byte	0x11
	.zero		1


	//   ....[46]....
        /*03e8*/ 	.word	0x00001be0
        /*03ec*/ 	.word	0x000000ff
        /*03f0*/ 	.word	0x00000030
        /*03f4*/ 	.short	0x010a
        /*03f6*/ 	.byte	0x08
	.zero		1


	//   ....[47]....
        /*03f8*/ 	.word	0x00001d00
        /*03fc*/ 	.word	0x00000002
        /*0400*/ 	.word	0x000000b0
        /*0404*/ 	.short	0x010a
        /*0406*/ 	.byte	0xff
	.zero		1


	//   ....[48]....
        /*0408*/ 	.word	0x00001dc0
        /*040c*/ 	.word	0x00000002
        /*0410*/ 	.word	0x00000000
        /*0414*/ 	.short	0x0101
        /*0416*/ 	.byte	0xff
	.zero		1


	//   ....[49]....
        /*0418*/ 	.word	0x00002320
        /*041c*/ 	.word	0x000000ff
        /*0420*/ 	.word	0x00000000
        /*0424*/ 	.short	0x010a
        /*0426*/ 	.byte	0x05
	.zero		1


	//   ....[50]....
        /*0428*/ 	.word	0x000023b0
        /*042c*/ 	.word	0x000000ff
        /*0430*/ 	.word	0x00000000
        /*0434*/ 	.short	0x010a
        /*0436*/ 	.byte	0x05
	.zero		1


	//   ....[51]....
        /*0438*/ 	.word	0x00002440
        /*043c*/ 	.word	0x000000ff
        /*0440*/ 	.word	0x00000000
        /*0444*/ 	.short	0x010a
        /*0446*/ 	.byte	0x05
	.zero		1


	//   ....[52]....
        /*0448*/ 	.word	0x000024d0
        /*044c*/ 	.word	0x000000ff
        /*0450*/ 	.word	0x00000000
        /*0454*/ 	.short	0x010a
        /*0456*/ 	.byte	0x05
	.zero		1


	//   ....[53]....
        /*0458*/ 	.word	0x00002560
        /*045c*/ 	.word	0x000000ff
        /*0460*/ 	.word	0x00000000
        /*0464*/ 	.short	0x010a
        /*0466*/ 	.byte	0x05
	.zero		1


	//   ....[54]....
        /*0468*/ 	.word	0x00002600
        /*046c*/ 	.word	0x00000000
        /*0470*/ 	.word	0x00000000
        /*0474*/ 	.short	0x010a
        /*0476*/ 	.byte	0xff
	.zero		1


	//   ....[55]....
        /*0478*/ 	.word	0x00002720
        /*047c*/ 	.word	0x00000000
        /*0480*/ 	.word	0x00000110
        /*0484*/ 	.short	0x010a
        /*0486*/ 	.byte	0xff
	.zero		1


	//   ....[56]....
        /*0488*/ 	.word	0x00002790
        /*048c*/ 	.word	0x00000000
        /*0490*/ 	.word	0x00000000
        /*0494*/ 	.short	0x0101
        /*0496*/ 	.byte	0xff
	.zero		1


	//   ....[57]....
        /*0498*/ 	.word	0x000027b0
        /*049c*/ 	.word	0x000000ff
        /*04a0*/ 	.word	0x000000c0
        /*04a4*/ 	.short	0x010a
        /*04a6*/ 	.byte	0x05
	.zero		1


	//   ....[58]....
        /*04a8*/ 	.word	0x000028d0
        /*04ac*/ 	.word	0x00000000
        /*04b0*/ 	.word	0x000000b0
        /*04b4*/ 	.short	0x010a
        /*04b6*/ 	.byte	0xff
	.zero		1


	//   ....[59]....
        /*04b8*/ 	.word	0x000029d0
        /*04bc*/ 	.word	0x00000000
        /*04c0*/ 	.word	0x00000000
        /*04c4*/ 	.short	0x0101
        /*04c6*/ 	.byte	0xff
	.zero		1


	//   ....[60]....
        /*04c8*/ 	.word	0x00002a60
        /*04cc*/ 	.word	0x000000ff
        /*04d0*/ 	.word	0x000000c0
        /*04d4*/ 	.short	0x0106
        /*04d6*/ 	.byte	0x05
	.zero		1


	//   ....[61]....
        /*04d8*/ 	.word	0x00002a80
        /*04dc*/ 	.word	0x000000ff
        /*04e0*/ 	.word	0x000000c0
        /*04e4*/ 	.short	0x010a
        /*04e6*/ 	.byte	0x05
	.zero		1


	//   ....[62]....
        /*04e8*/ 	.word	0x00002b10
        /*04ec*/ 	.word	0x000000ff
        /*04f0*/ 	.word	0x000000c0
        /*04f4*/ 	.short	0x0106
        /*04f6*/ 	.byte	0x04
	.zero		1


	//   ....[63]....
        /*04f8*/ 	.word	0x00002b50
        /*04fc*/ 	.word	0x00000000
        /*0500*/ 	.word	0x000000c0
        /*0504*/ 	.short	0x010a
        /*0506*/ 	.byte	0xff
	.zero		1


	//   ....[64]....
        /*0508*/ 	.word	0x00003090
        /*050c*/ 	.word	0x00000000
        /*0510*/ 	.word	0x000000b0
        /*0514*/ 	.short	0x010a
        /*0516*/ 	.byte	0xff
	.zero		1


	//   ....[65]....
        /*0518*/ 	.word	0x000031a0
        /*051c*/ 	.word	0x00000003
        /*0520*/ 	.word	0x00000000
        /*0524*/ 	.short	0x0101
        /*0526*/ 	.byte	0xff
	.zero		1


	//   ....[66]....
        /*0528*/ 	.word	0x000031b0
        /*052c*/ 	.word	0x000000ff
        /*0530*/ 	.word	0x00000000
        /*0534*/ 	.short	0x010a
        /*0536*/ 	.byte	0x06
	.zero		1


	//   ....[67]....
        /*0538*/ 	.word	0x000031d0
        /*053c*/ 	.word	0x000000ff
        /*0540*/ 	.word	0x000000f0
        /*0544*/ 	.short	0x010a
        /*0546*/ 	.byte	0x07
	.zero		1


	//   ....[68]....
        /*0548*/ 	.word	0x000032a0
        /*054c*/ 	.word	0x000000ff
        /*0550*/ 	.word	0x00000000
        /*0554*/ 	.short	0x010a
        /*0556*/ 	.byte	0x06
	.zero		1


	//   ....[69]....
        /*0558*/ 	.word	0x000033d0
        /*055c*/ 	.word	0x000000ff
        /*0560*/ 	.word	0x00000000
        /*0564*/ 	.short	0x010a
        /*0566*/ 	.byte	0x1a
	.zero		1


	//   ....[70]....
        /*0568*/ 	.word	0x00003670
        /*056c*/ 	.word	0x000000ff
        /*0570*/ 	.word	0x00000000
        /*0574*/ 	.short	0x010a
        /*0576*/ 	.byte	0x06
	.zero		1


	//   ....[71]....
        /*0578*/ 	.word	0x00003700
        /*057c*/ 	.word	0x000000ff
        /*0580*/ 	.word	0x00000000
        /*0584*/ 	.short	0x010a
        /*0586*/ 	.byte	0x06
	.zero		1


	//   ....[72]....
        /*0588*/ 	.word	0x00003790
        /*058c*/ 	.word	0x000000ff
        /*0590*/ 	.word	0x00000000
        /*0594*/ 	.short	0x010a
        /*0596*/ 	.byte	0x06
	.zero		1


	//   ....[73]....
        /*0598*/ 	.word	0x00003820
        /*059c*/ 	.word	0x000000ff
        /*05a0*/ 	.word	0x00000000
        /*05a4*/ 	.short	0x010a
        /*05a6*/ 	.byte	0x07
	.zero		1


	//   ....[74]....
        /*05a8*/ 	.word	0x00003ca0
        /*05ac*/ 	.word	0x00000000
        /*05b0*/ 	.word	0x000000b0
        /*05b4*/ 	.short	0x010a
        /*05b6*/ 	.byte	0xff
	.zero		1


	//   ....[75]....
        /*05b8*/ 	.word	0x00003d60
        /*05bc*/ 	.word	0x00000000
        /*05c0*/ 	.word	0x00000000
        /*05c4*/ 	.short	0x0101
        /*05c6*/ 	.byte	0xff
	.zero		1


	//   ....[76]....
        /*05c8*/ 	.word	0x00004080
        /*05cc*/ 	.word	0x000000ff
        /*05d0*/ 	.word	0x000000a8
        /*05d4*/ 	.short	0x010a
        /*05d6*/ 	.byte	0x06
	.zero		1


	//   ....[77]....
        /*05d8*/ 	.word	0x00004270
        /*05dc*/ 	.word	0x000000ff
        /*05e0*/ 	.word	0x00000080
        /*05e4*/ 	.short	0x010a
        /*05e6*/ 	.byte	0x06
	.zero		1


	//   ....[78]....
        /*05e8*/ 	.word	0x000043f0
        /*05ec*/ 	.word	0x000000ff
        /*05f0*/ 	.word	0x00000060
        /*05f4*/ 	.short	0x010b
        /*05f6*/ 	.byte	0x06
	.zero		1


	//   ....[79]....
        /*05f8*/ 	.word	0x00004400
        /*05fc*/ 	.word	0x000000ff
        /*0600*/ 	.word	0x00000000
        /*0604*/ 	.short	0x0101
        /*0606*/ 	.byte	0x08
	.zero		1


	//   ....[80]....
        /*0608*/ 	.word	0x00004410
        /*060c*/ 	.word	0x000000ff
        /*0610*/ 	.word	0x00000088
        /*0614*/ 	.short	0x010a
        /*0616*/ 	.byte	0x06
	.zero		1


	//   ....[81]....
        /*0618*/ 	.word	0x00004560
        /*061c*/ 	.word	0x000000ff
        /*0620*/ 	.word	0x00000068
        /*0624*/ 	.short	0x010b
        /*0626*/ 	.byte	0x06
	.zero		1


	//   ....[82]....
        /*0628*/ 	.word	0x00004570
        /*062c*/ 	.word	0x000000ff
        /*0630*/ 	.word	0x00000000
        /*0634*/ 	.short	0x0101
        /*0636*/ 	.byte	0x08
	.zero		1


	//   ....[83]....
        /*0638*/ 	.word	0x00004580
        /*063c*/ 	.word	0x000000ff
        /*0640*/ 	.word	0x00000090
        /*0644*/ 	.short	0x010a
        /*0646*/ 	.byte	0x06
	.zero		1


	//   ....[84]....
        /*0648*/ 	.word	0x00004700
        /*064c*/ 	.word	0x000000ff
        /*0650*/ 	.word	0x00000070
        /*0654*/ 	.short	0x010b
        /*0656*/ 	.byte	0x06
	.zero		1


	//   ....[85]....
        /*0658*/ 	.word	0x00004740
        /*065c*/ 	.word	0x000000ff
        /*0660*/ 	.word	0x00000000
        /*0664*/ 	.short	0x0101
        /*0666*/ 	.byte	0x08
	.zero		1


	//   ....[86]....
        /*0668*/ 	.word	0x00004780
        /*066c*/ 	.word	0x000000ff
        /*0670*/ 	.word	0x00000098
        /*0674*/ 	.short	0x010a
        /*0676*/ 	.byte	0x06
	.zero		1


	//   ....[87]....
        /*0678*/ 	.word	0x000049c0
        /*067c*/ 	.word	0x000000ff
        /*0680*/ 	.word	0x00000078
        /*0684*/ 	.short	0x010b
        /*0686*/ 	.byte	0x06
	.zero		1


	//   ....[88]....
        /*0688*/ 	.word	0x000049e0
        /*068c*/ 	.word	0x000000ff
        /*0690*/ 	.word	0x00000000
        /*0694*/ 	.short	0x0101
        /*0696*/ 	.byte	0x07
	.zero		1


	//   ....[89]....
        /*0698*/ 	.word	0x00004a10
        /*069c*/ 	.word	0x000000ff
        /*06a0*/ 	.word	0x00000080
        /*06a4*/ 	.short	0x010a
        /*06a6*/ 	.byte	0x06
	.zero		1


	//   ....[90]....
        /*06a8*/ 	.word	0x00004a30
        /*06ac*/ 	.word	0x000000ff
        /*06b0*/ 	.word	0x00000088
        /*06b4*/ 	.short	0x010a
        /*06b6*/ 	.byte	0x06
	.zero		1


	//   ....[91]....
        /*06b8*/ 	.word	0x00004a50
        /*06bc*/ 	.word	0x000000ff
        /*06c0*/ 	.word	0x00000090
        /*06c4*/ 	.short	0x010a
        /*06c6*/ 	.byte	0x06
	.zero		1


	//   ....[92]....
        /*06c8*/ 	.word	0x00004a90
        /*06cc*/ 	.word	0x00000000
        /*06d0*/ 	.word	0x00000098
        /*06d4*/ 	.short	0x010a
        /*06d6*/ 	.byte	0xff
	.zero		1


	//   ....[93]....
        /*06d8*/ 	.word	0x00004e10
        /*06dc*/ 	.word	0x00000000
        /*06e0*/ 	.word	0x000000b0
        /*06e4*/ 	.short	0x010a
        /*06e6*/ 	.byte	0xff
	.zero		1


	//   ....[94]....
        /*06e8*/ 	.word	0x00004f20
        /*06ec*/ 	.word	0x00000000
        /*06f0*/ 	.word	0x00000000
        /*06f4*/ 	.short	0x0101
        /*06f6*/ 	.byte	0xff
	.zero		1


	//   ....[95]....
        /*06f8*/ 	.word	0x00005970
        /*06fc*/ 	.word	0x000000ff
        /*0700*/ 	.word	0x00000060
        /*0704*/ 	.short	0x010a
        /*0706*/ 	.byte	0x30
	.zero		1


	//   ....[96]....
        /*0708*/ 	.word	0x00005ad0
        /*070c*/ 	.word	0x0000003c
        /*0710*/ 	.word	0x000000d0
        /*0714*/ 	.short	0x010a
        /*0716*/ 	.byte	0xff
	.zero		1


	//   ....[97]....
        /*0718*/ 	.word	0x00005bc0
        /*071c*/ 	.word	0x000000ff
        /*0720*/ 	.word	0x00000060
        /*0724*/ 	.short	0x010a
        /*0726*/ 	.byte	0x30
	.zero		1


	//   ....[98]....
        /*0728*/ 	.word	0x00005cb0
        /*072c*/ 	.word	0x0000003c
        /*0730*/ 	.word	0x000000d0
        /*0734*/ 	.short	0x010a
        /*0736*/ 	.byte	0xff
	.zero		1


	//   ....[99]....
        /*0738*/ 	.word	0x00006780
        /*073c*/ 	.word	0x00000000
        /*0740*/ 	.word	0x00000000
        /*0744*/ 	.short	0x0101
        /*0746*/ 	.byte	0xff
	.zero		1


	//   ....[100]....
        /*0748*/ 	.word	0x00006790
        /*074c*/ 	.word	0x00000003
        /*0750*/ 	.word	0x00000060
        /*0754*/ 	.short	0x010a
        /*0756*/ 	.byte	0xff
	.zero		1


	//   ....[101]....
        /*0758*/ 	.word	0x00006870
        /*075c*/ 	.word	0x00000003
        /*0760*/ 	.word	0x00000060
        /*0764*/ 	.short	0x010a
        /*0766*/ 	.byte	0xff
	.zero		1


	//   ....[102]....
        /*0768*/ 	.word	0x000073d0
        /*076c*/ 	.word	0x00000030
        /*0770*/ 	.word	0x00000000
        /*0774*/ 	.short	0x0101
        /*0776*/ 	.byte	0xff
	.zero		1


	//   ....[103]....
        /*0778*/ 	.word	0x000073f0
        /*077c*/ 	.word	0x00000000
        /*0780*/ 	.word	0x00000060
        /*0784*/ 	.short	0x010a
        /*0786*/ 	.byte	0xff
	.zero		1


	//   ....[104]....
        /*0788*/ 	.word	0x000074c0
        /*078c*/ 	.word	0x00000000
        /*0790*/ 	.word	0x00000060
        /*0794*/ 	.short	0x010a
        /*0796*/ 	.byte	0xff
	.zero		1


	//   ....[105]....
        /*0798*/ 	.word	0x00008020
        /*079c*/ 	.word	0x00000030
        /*07a0*/ 	.word	0x00000000
        /*07a4*/ 	.short	0x0101
        /*07a6*/ 	.byte	0xff
	.zero		1


	//   ....[106]....
        /*07a8*/ 	.word	0x00008040
        /*07ac*/ 	.word	0x00000000
        /*07b0*/ 	.word	0x00000060
        /*07b4*/ 	.short	0x010a
        /*07b6*/ 	.byte	0xff
	.zero		1


	//   ....[107]....
        /*07b8*/ 	.word	0x00008110
        /*07bc*/ 	.word	0x00000000
        /*07c0*/ 	.word	0x00000060
        /*07c4*/ 	.short	0x010a
        /*07c6*/ 	.byte	0xff
	.zero		1


	//   ....[108]....
        /*07c8*/ 	.word	0x00008450
        /*07cc*/ 	.word	0x000000ff
        /*07d0*/ 	.word	0x00000000
        /*07d4*/ 	.short	0x0101
        /*07d6*/ 	.byte	0x05
	.zero		1


	//   ....[109]....
        /*07d8*/ 	.word	0x00008cd0
        /*07dc*/ 	.word	0x00000000
        /*07e0*/ 	.word	0x00000000
        /*07e4*/ 	.short	0x0101
        /*07e6*/ 	.byte	0xff
	.zero		1


	//   ....[110]....
        /*07e8*/ 	.word	0x00008f60
        /*07ec*/ 	.word	0x000000ff
        /*07f0*/ 	.word	0x00000000
        /*07f4*/ 	.short	0x0101
        /*07f6*/ 	.byte	0x04
	.zero		1


	//   ....[111]....
        /*07f8*/ 	.word	0x00008f80
        /*07fc*/ 	.word	0x00000002
        /*0800*/ 	.word	0x00000120
        /*0804*/ 	.short	0x010a
        /*0806*/ 	.byte	0xff
	.zero		1


	//   ....[112]....
        /*0808*/ 	.word	0x00008fe0
        /*080c*/ 	.word	0x00000002
        /*0810*/ 	.word	0x00000030
        /*0814*/ 	.short	0x010a
        /*0816*/ 	.byte	0xff
	.zero		1


	//   ....[113]....
        /*0818*/ 	.word	0x00009040
        /*081c*/ 	.word	0x00000002
        /*0820*/ 	.word	0x00000030
        /*0824*/ 	.short	0x010a
        /*0826*/ 	.byte	0xff
	.zero		1


	//   ....[114]....
        /*0828*/ 	.word	0x00009090
        /*082c*/ 	.word	0x00000002
        /*0830*/ 	.word	0x000000b0
        /*0834*/ 	.short	0x010a
        /*0836*/ 	.byte	0xff
	.zero		1


	//   ....[115]....
        /*0838*/ 	.word	0x000090f0
        /*083c*/ 	.word	0x00000000
        /*0840*/ 	.word	0x00000000
        /*0844*/ 	.short	0x010a
        /*0846*/ 	.byte	0xff
	.zero		1


	//   ....[116]....
        /*0848*/ 	.word	0x00009150
        /*084c*/ 	.word	0x00000000
        /*0850*/ 	.word	0x00000000
        /*0854*/ 	.short	0x010a
        /*0856*/ 	.byte	0xff
	.zero		1


	//   ....[117]....
        /*0858*/ 	.word	0x000091b0
        /*085c*/ 	.word	0x00000000
        /*0860*/ 	.word	0x00000000
        /*0864*/ 	.short	0x010a
        /*0866*/ 	.byte	0xff
	.zero		1


	//   ....[118]....
        /*0868*/ 	.word	0x00009210
        /*086c*/ 	.word	0x00000000
        /*0870*/ 	.word	0x00000000
        /*0874*/ 	.short	0x010a
        /*0876*/ 	.byte	0xff
	.zero		1


	//   ....[119]....
        /*0878*/ 	.word	0x00009270
        /*087c*/ 	.word	0x00000000
        /*0880*/ 	.word	0x00000000
        /*0884*/ 	.short	0x010a
        /*0886*/ 	.byte	0xff
	.zero		1


	//   ....[120]....
        /*0888*/ 	.word	0x000092c0
        /*088c*/ 	.word	0x00000000
        /*0890*/ 	.word	0x00000110
        /*0894*/ 	.short	0x010a
        /*0896*/ 	.byte	0xff
	.zero		1


	//   ....[121]....
        /*0898*/ 	.word	0x00009320
        /*089c*/ 	.word	0x00000000
        /*08a0*/ 	.word	0x000000c0
        /*08a4*/ 	.short	0x010a
        /*08a6*/ 	.byte	0xff
	.zero		1


	//   ....[122]....
        /*08a8*/ 	.word	0x00009370
        /*08ac*/ 	.word	0x00000000
        /*08b0*/ 	.word	0x000000b0
        /*08b4*/ 	.short	0x010a
        /*08b6*/ 	.byte	0xff
	.zero		1


	//   ....[123]....
        /*08b8*/ 	.word	0x000093d0
        /*08bc*/ 	.word	0x00000000
        /*08c0*/ 	.word	0x000000c0
        /*08c4*/ 	.short	0x010a
        /*08c6*/ 	.byte	0xff
	.zero		1


	//   ....[124]....
        /*08c8*/ 	.word	0x00009420
        /*08cc*/ 	.word	0x00000000
        /*08d0*/ 	.word	0x000000b0
        /*08d4*/ 	.short	0x010a
        /*08d6*/ 	.byte	0xff
	.zero		1


	//   ....[125]....
        /*08d8*/ 	.word	0x00009480
        /*08dc*/ 	.word	0x00000002
        /*08e0*/ 	.word	0x000000f0
        /*08e4*/ 	.short	0x010a
        /*08e6*/ 	.byte	0xff
	.zero		1


	//   ....[126]....
        /*08e8*/ 	.word	0x000094e0
        /*08ec*/ 	.word	0x00000000
        /*08f0*/ 	.word	0x00000000
        /*08f4*/ 	.short	0x010a
        /*08f6*/ 	.byte	0xff
	.zero		1


	//   ....[127]....
        /*08f8*/ 	.word	0x00009540
        /*08fc*/ 	.word	0x00000000
        /*0900*/ 	.word	0x00000000
        /*0904*/ 	.short	0x010a
        /*0906*/ 	.byte	0xff
	.zero		1


	//   ....[128]....
        /*0908*/ 	.word	0x000095a0
        /*090c*/ 	.word	0x00000000
        /*0910*/ 	.word	0x00000000
        /*0914*/ 	.short	0x010a
        /*0916*/ 	.byte	0xff
	.zero		1


	//   ....[129]....
        /*0918*/ 	.word	0x00009600
        /*091c*/ 	.word	0x00000000
        /*0920*/ 	.word	0x00000000
        /*0924*/ 	.short	0x010a
        /*0926*/ 	.byte	0xff
	.zero		1


	//   ....[130]....
        /*0928*/ 	.word	0x00009660
        /*092c*/ 	.word	0x00000000
        /*0930*/ 	.word	0x00000000
        /*0934*/ 	.short	0x010a
        /*0936*/ 	.byte	0xff
	.zero		1


	//   ....[131]....
        /*0938*/ 	.word	0x000096b0
        /*093c*/ 	.word	0x00000000
        /*0940*/ 	.word	0x000000b0
        /*0944*/ 	.short	0x010a
        /*0946*/ 	.byte	0xff
	.zero		1


	//   ....[132]....
        /*0948*/ 	.word	0x00009710
        /*094c*/ 	.word	0x00000000
        /*0950*/ 	.word	0x000000a8
        /*0954*/ 	.short	0x010a
        /*0956*/ 	.byte	0xff
	.zero		1


	//   ....[133]....
        /*0958*/ 	.word	0x00009770
        /*095c*/ 	.word	0x00000000
        /*0960*/ 	.word	0x00000080
        /*0964*/ 	.short	0x010a
        /*0966*/ 	.byte	0xff
	.zero		1


	//   ....[134]....
        /*0968*/ 	.word	0x000097d0
        /*096c*/ 	.word	0x00000000
        /*0970*/ 	.word	0x00000088
        /*0974*/ 	.short	0x010a
        /*0976*/ 	.byte	0xff
	.zero		1


	//   ....[135]....
        /*0978*/ 	.word	0x00009830
        /*097c*/ 	.word	0x00000000
        /*0980*/ 	.word	0x00000090
        /*0984*/ 	.short	0x010a
        /*0986*/ 	.byte	0xff
	.zero		1


	//   ....[136]....
        /*0988*/ 	.word	0x00009890
        /*098c*/ 	.word	0x00000000
        /*0990*/ 	.word	0x00000098
        /*0994*/ 	.short	0x010a
        /*0996*/ 	.byte	0xff
	.zero		1


	//   ....[137]....
        /*0998*/ 	.word	0x000098f0
        /*099c*/ 	.word	0x00000000
        /*09a0*/ 	.word	0x00000080
        /*09a4*/ 	.short	0x010a
        /*09a6*/ 	.byte	0xff
	.zero		1


	//   ....[138]....
        /*09a8*/ 	.word	0x00009950
        /*09ac*/ 	.word	0x00000000
        /*09b0*/ 	.word	0x00000088
        /*09b4*/ 	.short	0x010a
        /*09b6*/ 	.byte	0xff
	.zero		1


	//   ....[139]....
        /*09b8*/ 	.word	0x000099b0
        /*09bc*/ 	.word	0x00000000
        /*09c0*/ 	.word	0x00000090
        /*09c4*/ 	.short	0x010a
        /*09c6*/ 	.byte	0xff
	.zero		1


	//   ....[140]....
        /*09c8*/ 	.word	0x00009a00
        /*09cc*/ 	.word	0x00000000
        /*09d0*/ 	.word	0x000000b0
        /*09d4*/ 	.short	0x010a
        /*09d6*/ 	.byte	0xff
	.zero		1


	//   ....[141]....
        /*09d8*/ 	.word	0x00009a60
        /*09dc*/ 	.word	0x00000003
        /*09e0*/ 	.word	0x00000060
        /*09e4*/ 	.short	0x010a
        /*09e6*/ 	.byte	0xff
	.zero		1


	//   ....[142]....
        /*09e8*/ 	.word	0x00009ab0
        /*09ec*/ 	.word	0x0000003c
        /*09f0*/ 	.word	0x000000d0
        /*09f4*/ 	.short	0x010a
        /*09f6*/ 	.byte	0xff
	.zero		1


	//   ....[143]....
        /*09f8*/ 	.word	0x00009b00
        /*09fc*/ 	.word	0x00000003
        /*0a00*/ 	.word	0x00000060
        /*0a04*/ 	.short	0x010a
        /*0a06*/ 	.byte	0xff
	.zero		1


	//   ....[144]....
        /*0a08*/ 	.word	0x00009b50
        /*0a0c*/ 	.word	0x00000000
        /*0a10*/ 	.word	0x00000060
        /*0a14*/ 	.short	0x010a
        /*0a16*/ 	.byte	0xff
	.zero		1


	//   ....[145]....
        /*0a18*/ 	.word	0x00009ba0
        /*0a1c*/ 	.word	0x00000000
        /*0a20*/ 	.word	0x00000060
        /*0a24*/ 	.short	0x010a
        /*0a26*/ 	.byte	0xff
	.zero		1


	//----- nvinfo : EIATTR_NUM_MBARRIERS
	.align		4
.L_47:
        /*0a28*/ 	.byte	0x03, 0x38
        /*0a2a*/ 	.short	0x0026


	//----- nvinfo : EIATTR_EXIT_INSTR_OFFSETS
	.align		4
        /*0a2c*/ 	.byte	0x04, 0x1c
        /*0a2e*/ 	.short	(.L_49 - .L_48)


	//   ....[0]....
.L_48:
        /*0a30*/ 	.word	0x00002630


	//   ....[1]....
        /*0a34*/ 	.word	0x00002b20


	//   ....[2]....
        /*0a38*/ 	.word	0x00002b80


	//   ....[3]....
        /*0a3c*/ 	.word	0x00003a80


	//   ....[4]....
        /*0a40*/ 	.word	0x00004ac0


	//   ....[5]....
        /*0a44*/ 	.word	0x00004b00


	//   ....[6]....
        /*0a48*/ 	.word	0x00008e60


	//   ....[7]....
        /*0a4c*/ 	.word	0x00008ed0


	//   ....[8]....
        /*0a50*/ 	.word	0x00008f00


	//   ....[9]....
        /*0a54*/ 	.word	0x00008f70


	//----- nvinfo : EIATTR_MAX_THREADS
	.align		4
.L_49:
        /*0a58*/ 	.byte	0x04, 0x05
        /*0a5a*/ 	.short	(.L_51 - .L_50)
.L_50:
        /*0a5c*/ 	.word	0x00000100
        /*0a60*/ 	.word	0x00000001
        /*0a64*/ 	.word	0x00000001


	//----- nvinfo : EIATTR_CRS_STACK_SIZE
	.align		4
.L_51:
        /*0a68*/ 	.byte	0x04, 0x1e
        /*0a6a*/ 	.short	(.L_53 - .L_52)
.L_52:
        /*0a6c*/ 	.word	0x00000000


	//----- nvinfo : EIATTR_CBANK_PARAM_SIZE
	.align		4
.L_53:
        /*0a70*/ 	.byte	0x03, 0x19
        /*0a72*/ 	.short	0x0800


	//----- nvinfo : EIATTR_PARAM_CBANK
	.align		4
        /*0a74*/ 	.byte	0x04, 0x0a
        /*0a76*/ 	.short	(.L_55 - .L_54)
	.align		4
.L_54:
        /*0a78*/ 	.word	index@(.nv.constant0._ZN7cutlass13device_kernelINS_4gemm6kernel13GemmUniversalIN4cute5tupleIJiiiiEEENS1_10collective13CollectiveMmaINS1_35MainloopSm100TmaUmmaWarpSpecializedILi6ELi2ELi4ENS5_IJNS4_1CILi1EEESB_SB_EEEEENS5_IJNSA_ILi128EEESE_NSA_ILi64EEEEEENS_6half_tENS5_IJlSB_lEEESH_SI_NS4_8TiledMMAINS4_8MMA_AtomIJNS4_20SM100_MMA_F16BF16_SSISH_SH_fLi128ELi128ELNS4_4UMMA5MajorE0ELSN_0ELNSM_7ScaleInE0ELSO_0EEEEEENS4_6LayoutISC_NS5_IJNSA_ILi0EEESS_SS_EEEEENS5_IJNS4_10UnderscoreESV_SV_EEEEENS4_13SM90_TMA_LOADENS4_14ComposedLayoutINS4_7SwizzleILi3ELi4ELi3EEENS4_18smem_ptr_flag_bitsILi16EEENSR_INS5_IJNSA_ILi8EEESF_EEENS5_IJSF_SB_EEEEEEEvNS4_8identityESY_S18_vS19_EENS_8epilogue10collective18CollectiveEpilogueINS1B_23Sm100TmaWarpSpecializedILi4ELi2ELi32ELb1ELb0EEEJSG_NS5_IJNSR_ISE_SB_EENSR_INSA_ILi32EEESB_EEEEESH_SI_SH_SI_NS1B_6fusion15FusionCallbacksIS1F_NS1K_17LinCombPerRowBiasISH_fSH_SH_fLi8ELNS_15FloatRoundStyleE2EEESG_S1J_JEEENS4_5SM1004TMEM4LOAD26SM100_TMEM_LOAD_32dp32b32xESY_NSZ_INS10_ILi2ELi4ELi3EEES13_NSR_INS5_IJS14_S1H_EEENS5_IJS1H_SB_EEEEEEENS4_39AutoVectorizingCopyWithAssumedAlignmentILi128EEENS4_14SM90_TMA_STOREES1Y_S20_S20_EEEvvEEEEvNT_6ParamsE)
        /*0a7c*/ 	.short	0x0380
        /*0a7e*/ 	.short	0x0800


	//----- nvinfo : EIATTR_SW_WAR
	.align		4
.L_55:
        /*0a80*/ 	.byte	0x04, 0x36
        /*0a82*/ 	.short	(.L_57 - .L_56)
.L_56:
        /*0a84*/ 	.word	0x00000008
.L_57:


//--------------------- .nv.callgraph             --------------------------
	.section	.nv.callgraph,"",@"SHT_CUDA_CALLGRAPH"
	.align	4
	.sectionentsize	8
	.align		4
        /*0000*/ 	.word	0x00000000
	.align		4
        /*0004*/ 	.word	0xffffffff
	.align		4
        /*0008*/ 	.word	index@(_ZN7cutlass13device_kernelINS_4gemm6kernel13GemmUniversalIN4cute5tupleIJiiiiEEENS1_10collective13CollectiveMmaINS1_35MainloopSm100TmaUmmaWarpSpecializedILi6ELi2ELi4ENS5_IJNS4_1CILi1EEESB_SB_EEEEENS5_IJNSA_ILi128EEESE_NSA_ILi64EEEEEENS_6half_tENS5_IJlSB_lEEESH_SI_NS4_8TiledMMAINS4_8MMA_AtomIJNS4_20SM100_MMA_F16BF16_SSISH_SH_fLi128ELi128ELNS4_4UMMA5MajorE0ELSN_0ELNSM_7ScaleInE0ELSO_0EEEEEENS4_6LayoutISC_NS5_IJNSA_ILi0EEESS_SS_EEEEENS5_IJNS4_10UnderscoreESV_SV_EEEEENS4_13SM90_TMA_LOADENS4_14ComposedLayoutINS4_7SwizzleILi3ELi4ELi3EEENS4_18smem_ptr_flag_bitsILi16EEENSR_INS5_IJNSA_ILi8EEESF_EEENS5_IJSF_SB_EEEEEEEvNS4_8identityESY_S18_vS19_EENS_8epilogue10collective18CollectiveEpilogueINS1B_23Sm100TmaWarpSpecializedILi4ELi2ELi32ELb1ELb0EEEJSG_NS5_IJNSR_ISE_SB_EENSR_INSA_ILi32EEESB_EEEEESH_SI_SH_SI_NS1B_6fusion15FusionCallbacksIS1F_NS1K_17LinCombPerRowBiasISH_fSH_SH_fLi8ELNS_15FloatRoundStyleE2EEESG_S1J_JEEENS4_5SM1004TMEM4LOAD26SM100_TMEM_LOAD_32dp32b32xESY_NSZ_INS10_ILi2ELi4ELi3EEES13_NSR_INS5_IJS14_S1H_EEENS5_IJS1H_SB_EEEEEEENS4_39AutoVectorizingCopyWithAssumedAlignmentILi128EEENS4_14SM90_TMA_STOREES1Y_S20_S20_EEEvvEEEEvNT_6ParamsE)
	.align		4
        /*000c*/ 	.word	index@(__assertfail)
	.align		4
        /*0010*/ 	.word	0x00000000
	.align		4
        /*0014*/ 	.word	0xfffffffe
	.align		4
        /*0018*/ 	.word	0x00000000
	.align		4
        /*001c*/ 	.word	0xfffffffd
	.align		4
        /*0020*/ 	.word	0x00000000
	.align		4
        /*0024*/ 	.word	0xfffffffc


//--------------------- .nv.constant4             --------------------------
	.section	.nv.constant4,"a",@progbits
	.align	8
	.align		8
.nv.constant4:
        /*0000*/ 	.dword	__assertfail
	.align		8
        /*0008*/ 	.dword	__unnamed_1
	.align		8
        /*0010*/ 	.dword	__unnamed_2
	.align		8
        /*0018*/ 	.dword	_ZN39_INTERNAL_4e7879da_4_k_cu_e2d7fed8_31894cuda3std3__45__cpo5beginE
	.align		8
        /*0020*/ 	.dword	_ZN39_INTERNAL_4e7879da_4_k_cu_e2d7fed8_31894cuda3std3__45__cpo3endE
	.align		8
        /*0028*/ 	.dword	_ZN39_INTERNAL_4e7879da_4_k_cu_e2d7fed8_31894cuda3std3__45__cpo6cbeginE
	.align		8
        /*0030*/ 	.dword	_ZN39_INTERNAL_4e7879da_4_k_cu_e2d7fed8_31894cuda3std3__45__cpo4cendE
	.align		8
        /*0038*/ 	.dword	_ZN39_INTERNAL_4e7879da_4_k_cu_e2d7fed8_31894cuda3std3__441_GLOBAL__N__4e7879da_4_k_cu_e2d7fed8_31896ignoreE
	.align		8
        /*0040*/ 	.dword	_ZN39_INTERNAL_4e7879da_4_k_cu_e2d7fed8_31894cuda3std3__419piecewise_constructE
	.align		8
        /*0048*/ 	.dword	_ZN39_INTERNAL_4e7879da_4_k_cu_e2d7fed8_31894cuda3std3__48in_placeE
	.align		8
        /*0050*/ 	.dword	_ZN39_INTERNAL_4e7879da_4_k_cu_e2d7fed8_31894cuda3std6ranges3__45__cpo4swapE
	.align		8
        /*0058*/ 	.dword	_ZN39_INTERNAL_4e7879da_4_k_cu_e2d7fed8_31894cuda3std6ranges3__45__cpo9iter_moveE
	.align		8
        /*0060*/ 	.dword	_ZN39_INTERNAL_4e7879da_4_k_cu_e2d7fed8_31894cute7productE
	.align		8
        /*0068*/ 	.dword	_ZN39_INTERNAL_4e7879da_4_k_cu_e2d7fed8_31894cute1_E
	.align		8
        /*0070*/ 	.dword	$str$25
	.align		8
        /*0078*/ 	.dword	$str$26
	.align		8
        /*0080*/ 	.dword	$str$27
	.align		8
        /*0088*/ 	.dword	$str$28


//--------------------- .text._ZN7cutlass13device_kernelINS_4gemm6kernel13GemmUniversalIN4cute5tupleIJiiiiEEENS1_10collective13CollectiveMmaINS1_35MainloopSm100TmaUmmaWarpSpecializedILi6ELi2ELi4ENS5_IJNS4_1CILi1EEESB_SB_EEEEENS5_IJNSA_ILi128EEESE_NSA_ILi64EEEEEENS_6half_tENS5_IJlSB_lEEESH_SI_NS4_8TiledMMAINS4_8MMA_AtomIJNS4_20SM100_MMA_F16BF16_SSISH_SH_fLi128ELi128ELNS4_4UMMA5MajorE0ELSN_0ELNSM_7ScaleInE0ELSO_0EEEEEENS4_6LayoutISC_NS5_IJNSA_ILi0EEESS_SS_EEEEENS5_IJNS4_10UnderscoreESV_SV_EEEEENS4_13SM90_TMA_LOADENS4_14ComposedLayoutINS4_7SwizzleILi3ELi4ELi3EEENS4_18smem_ptr_flag_bitsILi16EEENSR_INS5_IJNSA_ILi8EEESF_EEENS5_IJSF_SB_EEEEEEEvNS4_8identityESY_S18_vS19_EENS_8epilogue10collective18CollectiveEpilogueINS1B_23Sm100TmaWarpSpecializedILi4ELi2ELi32ELb1ELb0EEEJSG_NS5_IJNSR_ISE_SB_EENSR_INSA_ILi32EEESB_EEEEESH_SI_SH_SI_NS1B_6fusion15FusionCallbacksIS1F_NS1K_17LinCombPerRowBiasISH_fSH_SH_fLi8ELNS_15FloatRoundStyleE2EEESG_S1J_JEEENS4_5SM1004TMEM4LOAD26SM100_TMEM_LOAD_32dp32b32xESY_NSZ_INS10_ILi2ELi4ELi3EEES13_NSR_INS5_IJS14_S1H_EEENS5_IJS1H_SB_EEEEEEENS4_39AutoVectorizingCopyWithAssumedAlignmentILi128EEENS4_14SM90_TMA_STOREES1Y_S20_S20_EEEvvEEEEvNT_6ParamsE --------------------------
	.section	.text._ZN7cutlass13device_kernelINS_4gemm6kernel13GemmUniversalIN4cute5tupleIJiiiiEEENS1_10collective13CollectiveMmaINS1_35MainloopSm100TmaUmmaWarpSpecializedILi6ELi2ELi4ENS5_IJNS4_1CILi1EEESB_SB_EEEEENS5_IJNSA_ILi128EEESE_NSA_ILi64EEEEEENS_6half_tENS5_IJlSB_lEEESH_SI_NS4_8TiledMMAINS4_8MMA_AtomIJNS4_20SM100_MMA_F16BF16_SSISH_SH_fLi128ELi128ELNS4_4UMMA5MajorE0ELSN_0ELNSM_7ScaleInE0ELSO_0EEEEEENS4_6LayoutISC_NS5_IJNSA_ILi0EEESS_SS_EEEEENS5_IJNS4_10UnderscoreESV_SV_EEEEENS4_13SM90_TMA_LOADENS4_14ComposedLayoutINS4_7SwizzleILi3ELi4ELi3EEENS4_18smem_ptr_flag_bitsILi16EEENSR_INS5_IJNSA_ILi8EEESF_EEENS5_IJSF_SB_EEEEEEEvNS4_8identityESY_S18_vS19_EENS_8epilogue10collective18CollectiveEpilogueINS1B_23Sm100TmaWarpSpecializedILi4ELi2ELi32ELb1ELb0EEEJSG_NS5_IJNSR_ISE_SB_EENSR_INSA_ILi32EEESB_EEEEESH_SI_SH_SI_NS1B_6fusion15FusionCallbacksIS1F_NS1K_17LinCombPerRowBiasISH_fSH_SH_fLi8ELNS_15FloatRoundStyleE2EEESG_S1J_JEEENS4_5SM1004TMEM4LOAD26SM100_TMEM_LOAD_32dp32b32xESY_NSZ_INS10_ILi2ELi4ELi3EEES13_NSR_INS5_IJS14_S1H_EEENS5_IJS1H_SB_EEEEEEENS4_39AutoVectorizingCopyWithAssumedAlignmentILi128EEENS4_14SM90_TMA_STOREES1Y_S20_S20_EEEvvEEEEvNT_6ParamsE,"ax",@progbits
	.align	128
.text._ZN7cutlass13device_kernelINS_4gemm6kernel13GemmUniversalIN4cute5tupleIJiiiiEEENS1_10collective13CollectiveMmaINS1_35MainloopSm100TmaUmmaWarpSpecializedILi6ELi2ELi4ENS5_IJNS4_1CILi1EEESB_SB_EEEEENS5_IJNSA_ILi128EEESE_NSA_ILi64EEEEEENS_6half_tENS5_IJlSB_lEEESH_SI_NS4_8TiledMMAINS4_8MMA_AtomIJNS4_20SM100_MMA_F16BF16_SSISH_SH_fLi128ELi128ELNS4_4UMMA5MajorE0ELSN_0ELNSM_7ScaleInE0ELSO_0EEEEEENS4_6LayoutISC_NS5_IJNSA_ILi0EEESS_SS_EEEEENS5_IJNS4_10UnderscoreESV_SV_EEEEENS4_13SM90_TMA_LOADENS4_14ComposedLayoutINS4_7SwizzleILi3ELi4ELi3EEENS4_18smem_ptr_flag_bitsILi16EEENSR_INS5_IJNSA_ILi8EEESF_EEENS5_IJSF_SB_EEEEEEEvNS4_8identityESY_S18_vS19_EENS_8epilogue10collective18CollectiveEpilogueINS1B_23Sm100TmaWarpSpecializedILi4ELi2ELi32ELb1ELb0EEEJSG_NS5_IJNSR_ISE_SB_EENSR_INSA_ILi32EEESB_EEEEESH_SI_SH_SI_NS1B_6fusion15FusionCallbacksIS1F_NS1K_17LinCombPerRowBiasISH_fSH_SH_fLi8ELNS_15FloatRoundStyleE2EEESG_S1J_JEEENS4_5SM1004TMEM4LOAD26SM100_TMEM_LOAD_32dp32b32xESY_NSZ_INS10_ILi2ELi4ELi3EEES13_NSR_INS5_IJS14_S1H_EEENS5_IJS1H_SB_EEEEEEENS4_39AutoVectorizingCopyWithAssumedAlignmentILi128EEENS4_14SM90_TMA_STOREES1Y_S20_S20_EEEvvEEEEvNT_6ParamsE:
        .type           _ZN7cutlass13device_kernelINS_4gemm6kernel13GemmUniversalIN4cute5tupleIJiiiiEEENS1_10collective13CollectiveMmaINS1_35MainloopSm100TmaUmmaWarpSpecializedILi6ELi2ELi4ENS5_IJNS4_1CILi1EEESB_SB_EEEEENS5_IJNSA_ILi128EEESE_NSA_ILi64EEEEEENS_6half_tENS5_IJlSB_lEEESH_SI_NS4_8TiledMMAINS4_8MMA_AtomIJNS4_20SM100_MMA_F16BF16_SSISH_SH_fLi128ELi128ELNS4_4UMMA5MajorE0ELSN_0ELNSM_7ScaleInE0ELSO_0EEEEEENS4_6LayoutISC_NS5_IJNSA_ILi0EEESS_SS_EEEEENS5_IJNS4_10UnderscoreESV_SV_EEEEENS4_13SM90_TMA_LOADENS4_14ComposedLayoutINS4_7SwizzleILi3ELi4ELi3EEENS4_18smem_ptr_flag_bitsILi16EEENSR_INS5_IJNSA_ILi8EEESF_EEENS5_IJSF_SB_EEEEEEEvNS4_8identityESY_S18_vS19_EENS_8epilogue10collective18CollectiveEpilogueINS1B_23Sm100TmaWarpSpecializedILi4ELi2ELi32ELb1ELb0EEEJSG_NS5_IJNSR_ISE_SB_EENSR_INSA_ILi32EEESB_EEEEESH_SI_SH_SI_NS1B_6fusion15FusionCallbacksIS1F_NS1K_17LinCombPerRowBiasISH_fSH_SH_fLi8ELNS_15FloatRoundStyleE2EEESG_S1J_JEEENS4_5SM1004TMEM4LOAD26SM100_TMEM_LOAD_32dp32b32xESY_NSZ_INS10_ILi2ELi4ELi3EEES13_NSR_INS5_IJS14_S1H_EEENS5_IJS1H_SB_EEEEEEENS4_39AutoVectorizingCopyWithAssumedAlignmentILi128EEENS4_14SM90_TMA_STOREES1Y_S20_S20_EEEvvEEEEvNT_6ParamsE,@function
        .size           _ZN7cutlass13device_kernelINS_4gemm6kernel13GemmUniversalIN4cute5tupleIJiiiiEEENS1_10collective13CollectiveMmaINS1_35MainloopSm100TmaUmmaWarpSpecializedILi6ELi2ELi4ENS5_IJNS4_1CILi1EEESB_SB_EEEEENS5_IJNSA_ILi128EEESE_NSA_ILi64EEEEEENS_6half_tENS5_IJlSB_lEEESH_SI_NS4_8TiledMMAINS4_8MMA_AtomIJNS4_20SM100_MMA_F16BF16_SSISH_SH_fLi128ELi128ELNS4_4UMMA5MajorE0ELSN_0ELNSM_7ScaleInE0ELSO_0EEEEEENS4_6LayoutISC_NS5_IJNSA_ILi0EEESS_SS_EEEEENS5_IJNS4_10UnderscoreESV_SV_EEEEENS4_13SM90_TMA_LOADENS4_14ComposedLayoutINS4_7SwizzleILi3ELi4ELi3EEENS4_18smem_ptr_flag_bitsILi16EEENSR_INS5_IJNSA_ILi8EEESF_EEENS5_IJSF_SB_EEEEEEEvNS4_8identityESY_S18_vS19_EENS_8epilogue10collective18CollectiveEpilogueINS1B_23Sm100TmaWarpSpecializedILi4ELi2ELi32ELb1ELb0EEEJSG_NS5_IJNSR_ISE_SB_EENSR_INSA_ILi32EEESB_EEEEESH_SI_SH_SI_NS1B_6fusion15FusionCallbacksIS1F_NS1K_17LinCombPerRowBiasISH_fSH_SH_fLi8ELNS_15FloatRoundStyleE2EEESG_S1J_JEEENS4_5SM1004TMEM4LOAD26SM100_TMEM_LOAD_32dp32b32xESY_NSZ_INS10_ILi2ELi4ELi3EEES13_NSR_INS5_IJS14_S1H_EEENS5_IJS1H_SB_EEEEEEENS4_39AutoVectorizingCopyWithAssumedAlignmentILi128EEENS4_14SM90_TMA_STOREES1Y_S20_S20_EEEvvEEEEvNT_6ParamsE,(.L_x_183 - _ZN7cutlass13device_kernelINS_4gemm6kernel13GemmUniversalIN4cute5tupleIJiiiiEEENS1_10collective13CollectiveMmaINS1_35MainloopSm100TmaUmmaWarpSpecializedILi6ELi2ELi4ENS5_IJNS4_1CILi1EEESB_SB_EEEEENS5_IJNSA_ILi128EEESE_NSA_ILi64EEEEEENS_6half_tENS5_IJlSB_lEEESH_SI_NS4_8TiledMMAINS4_8MMA_AtomIJNS4_20SM100_MMA_F16BF16_SSISH_SH_fLi128ELi128ELNS4_4UMMA5MajorE0ELSN_0ELNSM_7ScaleInE0ELSO_0EEEEEENS4_6LayoutISC_NS5_IJNSA_ILi0EEESS_SS_EEEEENS5_IJNS4_10UnderscoreESV_SV_EEEEENS4_13SM90_TMA_LOADENS4_14ComposedLayoutINS4_7SwizzleILi3ELi4ELi3EEENS4_18smem_ptr_flag_bitsILi16EEENSR_INS5_IJNSA_ILi8EEESF_EEENS5_IJSF_SB_EEEEEEEvNS4_8identityESY_S18_vS19_EENS_8epilogue10collective18CollectiveEpilogueINS1B_23Sm100TmaWarpSpecializedILi4ELi2ELi32ELb1ELb0EEEJSG_NS5_IJNSR_ISE_SB_EENSR_INSA_ILi32EEESB_EEEEESH_SI_SH_SI_NS1B_6fusion15FusionCallbacksIS1F_NS1K_17LinCombPerRowBiasISH_fSH_SH_fLi8ELNS_15FloatRoundStyleE2EEESG_S1J_JEEENS4_5SM1004TMEM4LOAD26SM100_TMEM_LOAD_32dp32b32xESY_NSZ_INS10_ILi2ELi4ELi3EEES13_NSR_INS5_IJS14_S1H_EEENS5_IJS1H_SB_EEEEEEENS4_39AutoVectorizingCopyWithAssumedAlignmentILi128EEENS4_14SM90_TMA_STOREES1Y_S20_S20_EEEvvEEEEvNT_6ParamsE)
        .other          _ZN7cutlass13device_kernelINS_4gemm6kernel13GemmUniversalIN4cute5tupleIJiiiiEEENS1_10collective13CollectiveMmaINS1_35MainloopSm100TmaUmmaWarpSpecializedILi6ELi2ELi4ENS5_IJNS4_1CILi1EEESB_SB_EEEEENS5_IJNSA_ILi128EEESE_NSA_ILi64EEEEEENS_6half_tENS5_IJlSB_lEEESH_SI_NS4_8TiledMMAINS4_8MMA_AtomIJNS4_20SM100_MMA_F16BF16_SSISH_SH_fLi128ELi128ELNS4_4UMMA5MajorE0ELSN_0ELNSM_7ScaleInE0ELSO_0EEEEEENS4_6LayoutISC_NS5_IJNSA_ILi0EEESS_SS_EEEEENS5_IJNS4_10UnderscoreESV_SV_EEEEENS4_13SM90_TMA_LOADENS4_14ComposedLayoutINS4_7SwizzleILi3ELi4ELi3EEENS4_18smem_ptr_flag_bitsILi16EEENSR_INS5_IJNSA_ILi8EEESF_EEENS5_IJSF_SB_EEEEEEEvNS4_8identityESY_S18_vS19_EENS_8epilogue10collective18CollectiveEpilogueINS1B_23Sm100TmaWarpSpecializedILi4ELi2ELi32ELb1ELb0EEEJSG_NS5_IJNSR_ISE_SB_EENSR_INSA_ILi32EEESB_EEEEESH_SI_SH_SI_NS1B_6fusion15FusionCallbacksIS1F_NS1K_17LinCombPerRowBiasISH_fSH_SH_fLi8ELNS_15FloatRoundStyleE2EEESG_S1J_JEEENS4_5SM1004TMEM4LOAD26SM100_TMEM_LOAD_32dp32b32xESY_NSZ_INS10_ILi2ELi4ELi3EEES13_NSR_INS5_IJS14_S1H_EEENS5_IJS1H_SB_EEEEEEENS4_39AutoVectorizingCopyWithAssumedAlignmentILi128EEENS4_14SM90_TMA_STOREES1Y_S20_S20_EEEvvEEEEvNT_6ParamsE,@"STO_CUDA_ENTRY STV_DEFAULT"
_ZN7cutlass13device_kernelINS_4gemm6kernel13GemmUniversalIN4cute5tupleIJiiiiEEENS1_10collective13CollectiveMmaINS1_35MainloopSm100TmaUmmaWarpSpecializedILi6ELi2ELi4ENS5_IJNS4_1CILi1EEESB_SB_EEEEENS5_IJNSA_ILi128EEESE_NSA_ILi64EEEEEENS_6half_tENS5_IJlSB_lEEESH_SI_NS4_8TiledMMAINS4_8MMA_AtomIJNS4_20SM100_MMA_F16BF16_SSISH_SH_fLi128ELi128ELNS4_4UMMA5MajorE0ELSN_0ELNSM_7ScaleInE0ELSO_0EEEEEENS4_6LayoutISC_NS5_IJNSA_ILi0EEESS_SS_EEEEENS5_IJNS4_10UnderscoreESV_SV_EEEEENS4_13SM90_TMA_LOADENS4_14ComposedLayoutINS4_7SwizzleILi3ELi4ELi3EEENS4_18smem_ptr_flag_bitsILi16EEENSR_INS5_IJNSA_ILi8EEESF_EEENS5_IJSF_SB_EEEEEEEvNS4_8identityESY_S18_vS19_EENS_8epilogue10collective18CollectiveEpilogueINS1B_23Sm100TmaWarpSpecializedILi4ELi2ELi32ELb1ELb0EEEJSG_NS5_IJNSR_ISE_SB_EENSR_INSA_ILi32EEESB_EEEEESH_SI_SH_SI_NS1B_6fusion15FusionCallbacksIS1F_NS1K_17LinCombPerRowBiasISH_fSH_SH_fLi8ELNS_15FloatRoundStyleE2EEESG_S1J_JEEENS4_5SM1004TMEM4LOAD26SM100_TMEM_LOAD_32dp32b32xESY_NSZ_INS10_ILi2ELi4ELi3EEES13_NSR_INS5_IJS14_S1H_EEENS5_IJS1H_SB_EEEEEEENS4_39AutoVectorizingCopyWithAssumedAlignmentILi128EEENS4_14SM90_TMA_STOREES1Y_S20_S20_EEEvvEEEEvNT_6ParamsE:
[----:B------:R-:W1:Y:S01]  /*0000*/  LDC R1, c[0x0][0x37c] ;  /* 0x0000df00ff017b82 */ /* 0x000e620000000800 */
[----:B------:R-:W2:Y:S01]  /*0010*/  S2R R109, SR_TID.X ;  /* 0x00000000006d7919 */ /* 0x000ea20000002100 */
[----:B------:R-:W3:Y:S01]  /*0020*/  LDCU.64 UR6, c[0x0][0x890] ;  /* 0x00011200ff0677ac */ /* 0x000ee20008000a00 */
[----:B------:R-:W-:Y:S01]  /*0030*/  PRMT R94, RZ, 0x7610, R94 ;  /* 0x00007610ff5e7816 */ /* 0x000fe2000000005e */
[----:B------:R-:W4:Y:S01]  /*0040*/  LDCU.64 UR46, c[0x0][0x358] ;  /* 0x00006b00ff2e77ac */ /* 0x000f220008000a00 */
[----:B------:R-:W-:Y:S02]  /*0050*/  ELECT P5, URZ, PT ;  /* 0x0000000000ff782f */ /* 0x000fe400038a0000 */
[----:B---3--:R-:W-:-:S04]  /*0060*/  ISETP.NE.U32.AND P0, PT, RZ, UR6, PT ;  /* 0x00000006ff007c0c */ /* 0x008fc8000bf05070 */
[----:B------:R-:W-:Y:S02]  /*0070*/  ISETP.NE.AND.EX P1, PT, RZ, UR7, PT, P0 ;  /* 0x00000007ff007c0c */ /* 0x000fe4000bf25300 */
[----:B--2---:R-:W-:-:S05]  /*0080*/  SHF.R.U32.HI R99, RZ, 0x5, R109 ;  /* 0x00000005ff637819 */ /* 0x004fca000001166d */
[----:B------:R-:W2:Y:S02]  /*0090*/  SHFL.IDX PT, R0, R99, RZ, 0x1f ;  /* 0x00001fff63007589 */ /* 0x000ea400000e0000 */
[----:B--2---:R-:W-:-:S04]  /*00a0*/  R2UR UR8, R0 ;  /* 0x00000000000872ca */ /* 0x004fc800000e0000 */
[----:B-1--4-:R-:W-:Y:S05]  /*00b0*/  @P1 BRA `(.L_x_0) ;  /* 0x00000000002c1947 */ /* 0x012fea0003800000 */
[----:B------:R-:W1:Y:S02]  /*00c0*/  LDCU.64 UR4, c[0x0][0x888] ;  /* 0x00011100ff0477ac */ /* 0x000e640008000a00 */
[----:B-1----:R-:W-:-:S04]  /*00d0*/  UISETP.NE.U32.AND UP0, UPT, UR4, URZ, UPT ;  /* 0x000000ff0400728c */ /* 0x002fc8000bf05070 */
[----:B------:R-:W-:-:S09]  /*00e0*/  UISETP.NE.AND.EX UP0, UPT, UR5, URZ, UPT, UP0 ;  /* 0x000000ff0500728c */ /* 0x000fd2000bf05300 */
[----:B------:R-:W-:Y:S05]  /*00f0*/  BRA.U !UP0, `(.L_x_1) ;  /* 0x0000000108107547 */ /* 0x000fea000b800000 */
[----:B------:R-:W1:Y:S02]  /*0100*/  LDC.64 R2, c[0x0][0x888] ;  /* 0x00022200ff027b82 */ /* 0x000e640000000a00 */
[----:B-1----:R1:W5:Y:S01]  /*0110*/  LDG.E R49, desc[UR46][R2.64] ;  /* 0x0000002e02317981 */ /* 0x002362000c1e1900 */
[----:B------:R-:W-:Y:S01]  /*0120*/  HFMA2 R94, -RZ, RZ, 0, 5.9604644775390625e-08 ;  /* 0x00000001ff5e7431 */ /* 0x000fe200000001ff */
[----:B------:R-:W-:Y:S05]  /*0130*/  BRA `(.L_x_0) ;  /* 0x00000000000c7947 */ /* 0x000fea0003800000 */
.L_x_1:
[----:B------:R-:W1:Y:S01]  /*0140*/  LDCU UR4, c[0x0][0x880] ;  /* 0x00011000ff0477ac */ /* 0x000e620008000800 */
[----:B------:R-:W-:Y:S01]  /*0150*/  HFMA2 R94, -RZ, RZ, 0, 5.9604644775390625e-08 ;  /* 0x00000001ff5e7431 */ /* 0x000fe200000001ff */
[----:B-1----:R-:W-:-:S07]  /*0160*/  MOV R49, UR4 ;  /* 0x0000000400317c02 */ /* 0x002fce0008000f00 */
.L_x_0:
[----:B------:R-:W2:Y:S02]  /*0170*/  LDCU.64 UR4, c[0x0][0x8b0] ;  /* 0x00011600ff0477ac */ /* 0x000ea40008000a00 */
[----:B--2---:R-:W-:-:S04]  /*0180*/  UISETP.NE.U32.AND UP0, UPT, UR4, URZ, UPT ;  /* 0x000000ff0400728c */ /* 0x004fc8000bf05070 */
[----:B------:R-:W-:-:S09]  /*0190*/  UISETP.NE.AND.EX UP0, UPT, UR5, URZ, UPT, UP0 ;  /* 0x000000ff0500728c */ /* 0x000fd2000bf05300 */
[----:B------:R-:W-:Y:S05]  /*01a0*/  BRA.U UP0, `(.L_x_2) ;  /* 0x0000000100247547 */ /* 0x000fea000b800000 */
[----:B------:R-:W2:Y:S02]  /*01b0*/  LDCU.64 UR4, c[0x0][0x8a8] ;  /* 0x00011500ff0477ac */ /* 0x000ea40008000a00 */
[----:B--2---:R-:W-:-:S04]  /*01c0*/  UISETP.NE.U32.AND UP0, UPT, UR4, URZ, UPT ;  /* 0x000000ff0400728c */ /* 0x004fc8000bf05070 */
[----:B------:R-:W-:-:S09]  /*01d0*/  UISETP.NE.AND.EX UP0, UPT, UR5, URZ, UPT, UP0 ;  /* 0x000000ff0500728c */ /* 0x000fd2000bf05300 */
[----:B------:R-:W-:Y:S05]  /*01e0*/  BRA.U !UP0, `(.L_x_3) ;  /* 0x00000001080c7547 */ /* 0x000fea000b800000 */
[----:B-1----:R-:W1:Y:S02]  /*01f0*/  LDC.64 R2, c[0x0][0x8a8] ;  /* 0x00022a00ff027b82 */ /* 0x002e640000000a00 */
[----:B-1----:R2:W5:Y:S01]  /*0200*/  LDG.E R47, desc[UR46][R2.64] ;  /* 0x0000002e022f7981 */ /* 0x002562000c1e1900 */
[----:B------:R-:W-:Y:S05]  /*0210*/  BRA `(.L_x_2) ;  /* 0x0000000000087947 */ /* 0x000fea0003800000 */
.L_x_3:
[----:B------:R-:W2:Y:S02]  /*0220*/  LDCU UR4, c[0x0][0x8a0] ;  /* 0x00011400ff0477ac */ /* 0x000ea40008000800 */
[----:B--2---:R-:W-:Y:S02]  /*0230*/  MOV R47, UR4 ;  /* 0x00000004002f7c02 */ /* 0x004fe40008000f00 */
.L_x_2:
[----:B------:R-:W-:Y:S01]  /*0240*/  IMAD.U32 R0, RZ, RZ, UR8 ;  /* 0x00000008ff007e24 */ /* 0x000fe2000f8e00ff */
[----:B------:R-:W-:Y:S04]  /*0250*/  BSSY.RECONVERGENT B0, `(.L_x_4) ;  /* 0x000000c000007945 */ /* 0x000fe80003800200 */
[C---:B------:R-:W-:Y:S02]  /*0260*/  ISETP.NE.OR P2, PT, R0.reuse, 0x1, !P5 ;  /* 0x000000010000780c */ /* 0x040fe40006f45670 */
[----:B------:R-:W-:-:S11]  /*0270*/  ISETP.NE.OR P1, PT, R0, 0x3, !P5 ;  /* 0x000000030000780c */ /* 0x000fd60006f25670 */
[----:B------:R-:W-:Y:S05]  /*0280*/  @P2 BRA `(.L_x_5) ;  /* 0x0000000000202947 */ /* 0x000fea0003800000 */
[----:B------:R-:W3:Y:S02]  /*0290*/  LDCU.64 UR4, c[0x0][0x348] ;  /* 0x00006900ff0477ac */ /* 0x000ee40008000a00 */
[----:B---3--:R-:W-:Y:S02]  /*02a0*/  UIADD3 UR10, UP1, UPT, UR4, 0x80, URZ ;  /* 0x00000080040a7890 */ /* 0x008fe4000ff3e0ff */
[----:B------:R-:W-:Y:S02]  /*02b0*/  UIADD3 UR4, UP0, UPT, UR4, 0x180, URZ ;  /* 0x0000018004047890 */ /* 0x000fe4000ff1e0ff */
[----:B------:R-:W-:Y:S02]  /*02c0*/  UIADD3.X UR11, UPT, UPT, URZ, UR5, URZ, UP1, !UPT ;  /* 0x00000005ff0b7290 */ /* 0x000fe40008ffe4ff */
[----:B------:R-:W-:-:S07]  /*02d0*/  UIADD3.X UR5, UPT, UPT, URZ, UR5, URZ, UP0, !UPT ;  /* 0x00000005ff057290 */ /* 0x000fce00087fe4ff */
[----:B------:R3:W-:Y:S02]  /*02e0*/  UTMACCTL.PF [UR10] ;  /* 0x000000000a0079b9 */ /* 0x0007e40008040000 */
[----:B------:R3:W-:Y:S02]  /*02f0*/  UTMACCTL.PF [UR4] ;  /* 0x00000000040079b9 */ /* 0x0007e40008040000 */
[----:B---3--:R-:W-:Y:S01]  /*0300*/  NOP ;  /* 0x0000000000007918 */ /* 0x008fe20000000000 */
.L_x_5:
[----:B------:R-:W-:Y:S05]  /*0310*/  BSYNC.RECONVERGENT B0 ;  /* 0x0000000000007941 */ /* 0x000fea0003800200 */
.L_x_4:
[----:B------:R-:W-:Y:S04]  /*0320*/  BSSY.RECONVERGENT B0, `(.L_x_6) ;  /* 0x000000a000007945 */ /* 0x000fe80003800200 */
        /* <DEDUP_REMOVED lines=9> */
.L_x_7:
[----:B------:R-:W-:Y:S05]  /*03c0*/  BSYNC.RECONVERGENT B0 ;  /* 0x0000000000007941 */ /* 0x000fea0003800200 */
.L_x_6:
[----:B------:R-:W3:Y:S01]  /*03d0*/  LDCU.64 UR4, c[0x0][0x888] ;  /* 0x00011100ff0477ac */ /* 0x000ee20008000a00 */
[----:B------:R-:W-:Y:S01]  /*03e0*/  ISETP.NE.AND.EX P0, PT, RZ, UR7, PT, P0 ;  /* 0x00000007ff007c0c */ /* 0x000fe2000bf05300 */
[----:B------:R-:W-:Y:S02]  /*03f0*/  UPLOP3.LUT UP1, UPT, UPT, UPT, UPT, 0x80, 0x8 ;  /* 0x000000000008789c */ /* 0x000fe40003f2f070 */
[----:B---3--:R-:W-:-:S04]  /*0400*/  UISETP.NE.U32.AND UP3, UPT, UR4, URZ, UPT ;  /* 0x000000ff0400728c */ /* 0x008fc8000bf65070 */
[----:B------:R-:W-:-:S06]  /*0410*/  UISETP.NE.AND.EX UP3, UPT, UR5, URZ, UPT, UP3 ;  /* 0x000000ff0500728c */ /* 0x000fcc000bf65330 */
[----:B------:R-:W-:-:S13]  /*0420*/  PLOP3.LUT P1, PT, PT, PT, UP3, 0x80, 0x8 ;  /* 0x000000000008781c */ /* 0x000fda0003f2f038 */
[----:B------:R-:W-:Y:S05]  /*0430*/  @P1 BRA P0, `(.L_x_8) ;  /* 0x0000000000201947 */ /* 0x000fea0000000000 */
[----:B------:R-:W-:Y:S01]  /*0440*/  UISETP.NE.U32.AND UP1, UPT, UR6, URZ, UPT ;  /* 0x000000ff0600728c */ /* 0x000fe2000bf25070 */
[----:B-----5:R-:W-:Y:S01]  /*0450*/  FSETP.NEU.AND P0, PT, R49, RZ, PT ;  /* 0x000000ff3100720b */ /* 0x020fe20003f0d000 */
[----:B------:R-:W-:Y:S02]  /*0460*/  USEL UR4, URZ, 0xffffffff, UP3 ;  /* 0xffffffffff047887 */ /* 0x000fe40009800000 */
[----:B------:R-:W-:-:S10]  /*0470*/  UISETP.NE.AND.EX UP1, UPT, UR7, URZ, UPT, UP1 ;  /* 0x000000ff0700728c */ /* 0x000fd4000bf25310 */
[----:B------:R-:W-:Y:S01]  /*0480*/  VOTEU.ANY UP0, P0 ;  /* 0x0000000000ff7886 */ /* 0x000fe20000000100 */
[----:B------:R-:W-:-:S04]  /*0490*/  @!UP1 USEL UR4, URZ, 0xffffffff, UP0 ;  /* 0xffffffffff049887 */ /* 0x000fc80008000000 */
[----:B------:R-:W-:-:S04]  /*04a0*/  ULOP3.LUT UR4, UR4, 0x1, URZ, 0xc0, !UPT ;  /* 0x0000000104047892 */ /* 0x000fc8000f8ec0ff */
[----:B------:R-:W-:-:S11]  /*04b0*/  UISETP.NE.U32.AND UP1, UPT, UR4, 0x1, UPT ;  /* 0x000000010400788c */ /* 0x000fd6000bf25070 */
.L_x_8:
[----:B-12---:R-:W1:Y:S01]  /*04c0*/  SHFL.IDX PT, R2, R99, RZ, 0x1f ;  /* 0x00001fff63027589 */ /* 0x006e6200000e0000 */
[----:B------:R-:W-:-:S04]  /*04d0*/  UISETP.NE.AND UP0, UPT, UR8, 0x2, UPT ;  /* 0x000000020800788c */ /* 0x000fc8000bf05270 */
[----:B------:R-:W-:Y:S01]  /*04e0*/  USEL UR13, URZ, 0x1, UP0 ;  /* 0x00000001ff0d7887 */ /* 0x000fe20008000000 */
[----:B-1----:R-:W-:-:S13]  /*04f0*/  ISETP.NE.AND P0, PT, R2, RZ, PT ;  /* 0x000000ff0200720c */ /* 0x002fda0003f05270 */
[----:B------:R-:W-:Y:S05]  /*0500*/  @P0 BRA `(.L_x_9) ;  /* 0x0000000000580947 */ /* 0x000fea0003800000 */
[----:B------:R-:W1:Y:S01]  /*0510*/  S2UR UR5, SR_CgaCtaId ;  /* 0x00000000000579c3 */ /* 0x000e620000008800 */
[----:B------:R-:W-:Y:S01]  /*0520*/  UMOV UR6, 0x400 ;  /* 0x0000040000067882 */ /* 0x000fe20000000000 */
[----:B------:R-:W-:Y:S01]  /*0530*/  UMOV UR4, 0x1 ;  /* 0x0000000100047882 */ /* 0x000fe20000000000 */
[----:B------:R-:W-:Y:S01]  /*0540*/  ELECT P0, URZ, PT ;  /* 0x0000000000ff782f */ /* 0x000fe20003800000 */
[----:B-1----:R-:W-:Y:S02]  /*0550*/  ULEA UR5, UR5, UR6, 0x18 ;  /* 0x0000000605057291 */ /* 0x002fe4000f8ec0ff */
[----:B------:R-:W-:-:S04]  /*0560*/  UIADD3 UR6, UPT, UPT, -UR4, 0x100000, URZ ;  /* 0x0010000004067890 */ /* 0x000fc8000fffe1ff */
[----:B------:R-:W-:Y:S02]  /*0570*/  USHF.L.U32 UR7, UR6, 0xb, URZ ;  /* 0x0000000b06077899 */ /* 0x000fe400080006ff */
[----:B------:R-:W-:Y:S01]  /*0580*/  USHF.L.U32 UR6, UR6, 0x1, URZ ;  /* 0x0000000106067899 */ /* 0x000fe200080006ff */
[----:B------:R-:W1:Y:S11]  /*0590*/  FENCE.VIEW.ASYNC.S ;  /* 0x00000000000073c6 */ /* 0x000e760000000000 */
[----:B-1----:R1:W2:Y:S01]  /*05a0*/  SYNCS.EXCH.64 URZ, [UR5], UR6 ;  /* 0x0000000605ff75b2 */ /* 0x0022a20008000100 */
[----:B------:R1:W3:Y:S01]  /*05b0*/  SYNCS.EXCH.64 URZ, [UR5+0x30], UR6 ;  /* 0x0000300605ff75b2 */ /* 0x0002e20008000100 */
[----:B------:R1:W4:Y:S01]  /*05c0*/  SYNCS.EXCH.64 URZ, [UR5+0x8], UR6 ;  /* 0x0000080605ff75b2 */ /* 0x0003220008000100 */
[----:B------:R1:W1:Y:S01]  /*05d0*/  SYNCS.EXCH.64 URZ, [UR5+0x38], UR6 ;  /* 0x0000380605ff75b2 */ /* 0x0002620008000100 */
        /* <DEDUP_REMOVED lines=8> */
[----:B------:R-:W-:Y:S01]  /*0660*/  NOP ;  /* 0x0000000000007918 */ /* 0x000fe20000000000 */
.L_x_9:
[----:B------:R-:W2:Y:S01]  /*0670*/  SHFL.IDX PT, R2, R99, RZ, 0x1f ;  /* 0x00001fff63027589 */ /* 0x000ea200000e0000 */
[----:B------:R-:W-:Y:S01]  /*0680*/  NOP ;  /* 0x0000000000007918 */ /* 0x000fe20000000000 */
[----:B--2---:R-:W-:-:S13]  /*0690*/  ISETP.NE.AND P0, PT, R2, 0x1, PT ;  /* 0x000000010200780c */ /* 0x004fda0003f05270 */
[----:B------:R-:W-:Y:S05]  /*06a0*/  @P0 BRA `(.L_x_10) ;  /* 0x0000000000580947 */ /* 0x000fea0003800000 */
[----:B-1----:R-:W1:Y:S01]  /*06b0*/  S2UR UR6, SR_CgaCtaId ;  /* 0x00000000000679c3 */ /* 0x002e620000008800 */
[----:B------:R-:W-:Y:S01]  /*06c0*/  UMOV UR7, 0x400 ;  /* 0x0000040000077882 */ /* 0x000fe20000000000 */
[----:B------:R-:W-:Y:S01]  /*06d0*/  UMOV UR5, 0x20 ;  /* 0x0000002000057882 */ /* 0x000fe20000000000 */
[----:B------:R-:W-:Y:S01]  /*06e0*/  UMOV UR4, 0x80 ;  /* 0x0000008000047882 */ /* 0x000fe20000000000 */
[----:B------:R-:W-:-:S04]  /*06f0*/  UIADD3 UR10, UPT, UPT, -UR5, 0x100000, URZ ;  /* 0x00100000050a7890 */ /* 0x000fc8000fffe1ff */
[----:B------:R-:W-:Y:S02]  /*0700*/  USHF.L.U32 UR11, UR10, 0xb, URZ ;  /* 0x0000000b0a0b7899 */ /* 0x000fe400080006ff */
[----:B------:R-:W-:Y:S02]  /*0710*/  USHF.L.U32 UR10, UR10, 0x1, URZ ;  /* 0x000000010a0a7899 */ /* 0x000fe400080006ff */
[----:B------:R-:W-:-:S04]  /*0720*/  UIADD3 UR4, UPT, UPT, -UR4, 0x100000, URZ ;  /* 0x0010000004047890 */ /* 0x000fc8000fffe1ff */
[----:B------:R-:W-:Y:S02]  /*0730*/  USHF.L.U32 UR5, UR4, 0xb, URZ ;  /* 0x0000000b04057899 */ /* 0x000fe400080006ff */
[----:B------:R-:W-:Y:S01]  /*0740*/  USHF.L.U32 UR4, UR4, 0x1, URZ ;  /* 0x0000000104047899 */ /* 0x000fe200080006ff */
[----:B------:R-:W-:Y:S01]  /*0750*/  ELECT P0, URZ, PT ;  /* 0x0000000000ff782f */ /* 0x000fe20003800000 */
[----:B-1----:R-:W-:Y:S01]  /*0760*/  ULEA UR6, UR6, UR7, 0x18 ;  /* 0x0000000706067291 */ /* 0x002fe2000f8ec0ff */
[----:B------:R-:W1:Y:S11]  /*0770*/  FENCE.VIEW.ASYNC.S ;  /* 0x00000000000073c6 */ /* 0x000e760000000000 */
[----:B-1----:R2:W1:Y:S01]  /*0780*/  SYNCS.EXCH.64 URZ, [UR6+0x60], UR10 ;  /* 0x0000600a06ff75b2 */ /* 0x0024620008000100 */
[----:B------:R2:W1:Y:S01]  /*0790*/  SYNCS.EXCH.64 URZ, [UR6+0x80], UR4 ;  /* 0x0000800406ff75b2 */ /* 0x0004620008000100 */
[----:B------:R2:W1:Y:S01]  /*07a0*/  SYNCS.EXCH.64 URZ, [UR6+0x68], UR10 ;  /* 0x0000680a06ff75b2 */ /* 0x0004620008000100 */
[----:B------:R2:W1:Y:S01]  /*07b0*/  SYNCS.EXCH.64 URZ, [UR6+0x88], UR4 ;  /* 0x0000880406ff75b2 */ /* 0x0004620008000100 */
[----:B------:R2:W1:Y:S01]  /*07c0*/  SYNCS.EXCH.64 URZ, [UR6+0x70], UR10 ;  /* 0x0000700a06ff75b2 */ /* 0x0004620008000100 */
[----:B------:R2:W1:Y:S01]  /*07d0*/  SYNCS.EXCH.64 URZ, [UR6+0x90], UR4 ;  /* 0x0000900406ff75b2 */ /* 0x0004620008000100 */
[----:B------:R2:W1:Y:S01]  /*07e0*/  SYNCS.EXCH.64 URZ, [UR6+0x78], UR10 ;  /* 0x0000780a06ff75b2 */ /* 0x0004620008000100 */
[----:B------:R2:W1:Y:S02]  /*07f0*/  SYNCS.EXCH.64 URZ, [UR6+0x98], UR4 ;  /* 0x0000980406ff75b2 */ /* 0x0004640008000100 */
[----:B--2---:R-:W-:Y:S01]  /*0800*/  NOP ;  /* 0x0000000000007918 */ /* 0x004fe20000000000 */
.L_x_10:
[----:B------:R-:W2:Y:S01]  /*0810*/  SHFL.IDX PT, R2, R99, RZ, 0x1f ;  /* 0x00001fff63027589 */ /* 0x000ea200000e0000 */
[----:B------:R-:W-:Y:S01]  /*0820*/  NOP ;  /* 0x0000000000007918 */ /* 0x000fe20000000000 */
[----:B--2---:R-:W-:-:S13]  /*0830*/  ISETP.NE.AND P0, PT, R2, 0x3, PT ;  /* 0x000000030200780c */ /* 0x004fda0003f05270 */
[----:B------:R-:W-:Y:S05]  /*0840*/  @P0 BRA `(.L_x_11) ;  /* 0x0000000000300947 */ /* 0x000fea0003800000 */
[----:B-1----:R-:W1:Y:S01]  /*0850*/  S2UR UR5, SR_CgaCtaId ;  /* 0x00000000000579c3 */ /* 0x002e620000008800 */
        /* <DEDUP_REMOVED lines=8> */
[----:B-1----:R2:W1:Y:S01]  /*08e0*/  SYNCS.EXCH.64 URZ, [UR5+0xa0], UR6 ;  /* 0x0000a00605ff75b2 */ /* 0x0024620008000100 */
[----:B------:R2:W1:Y:S02]  /*08f0*/  SYNCS.EXCH.64 URZ, [UR5+0xa8], UR6 ;  /* 0x0000a80605ff75b2 */ /* 0x0004640008000100 */
[----:B--2---:R-:W-:Y:S01]  /*0900*/  NOP ;  /* 0x0000000000007918 */ /* 0x004fe20000000000 */
.L_x_11:
[----:B------:R-:W2:Y:S01]  /*0910*/  SHFL.IDX PT, R2, R99, RZ, 0x1f ;  /* 0x00001fff63027589 */ /* 0x000ea200000e0000 */
[----:B------:R-:W-:Y:S01]  /*0920*/  NOP ;  /* 0x0000000000007918 */ /* 0x000fe20000000000 */
[----:B--2---:R-:W-:-:S13]  /*0930*/  ISETP.NE.AND P0, PT, R2, 0x4, PT ;  /* 0x000000040200780c */ /* 0x004fda0003f05270 */
[----:B------:R-:W-:Y:S05]  /*0940*/  @P0 BRA `(.L_x_12) ;  /* 0x00000000004c0947 */ /* 0x000fea0003800000 */
[----:B-1----:R-:W1:Y:S01]  /*0950*/  S2UR UR5, SR_CgaCtaId ;  /* 0x00000000000579c3 */ /* 0x002e620000008800 */
[----:B------:R-:W-:Y:S01]  /*0960*/  UMOV UR7, 0x100 ;  /* 0x0000010000077882 */ /* 0x000fe20000000000 */
[----:B------:R-:W-:Y:S01]  /*0970*/  UMOV UR6, 0x400 ;  /* 0x0000040000067882 */ /* 0x000fe20000000000 */
[----:B------:R-:W-:Y:S01]  /*0980*/  USEL UR7, UR7, 0xe0, UP1 ;  /* 0x000000e007077887 */ /* 0x000fe20008800000 */
[----:B------:R-:W-:Y:S01]  /*0990*/  UMOV UR4, 0x1 ;  /* 0x0000000100047882 */ /* 0x000fe20000000000 */
[----:B------:R-:W-:Y:S01]  /*09a0*/  ELECT P0, URZ, PT ;  /* 0x0000000000ff782f */ /* 0x000fe20003800000 */
[----:B------:R-:W-:-:S04]  /*09b0*/  UIADD3 UR10, UPT, UPT, -UR4, 0x100000, URZ ;  /* 0x00100000040a7890 */ /* 0x000fc8000fffe1ff */
[----:B------:R-:W-:Y:S02]  /*09c0*/  USHF.L.U32 UR11, UR10, 0xb, URZ ;  /* 0x0000000b0a0b7899 */ /* 0x000fe400080006ff */
[----:B------:R-:W-:Y:S02]  /*09d0*/  USHF.L.U32 UR10, UR10, 0x1, URZ ;  /* 0x000000010a0a7899 */ /* 0x000fe400080006ff */
[----:B-1----:R-:W-:Y:S02]  /*09e0*/  ULEA UR5, UR5, UR6, 0x18 ;  /* 0x0000000605057291 */ /* 0x002fe4000f8ec0ff */
[----:B------:R-:W-:-:S04]  /*09f0*/  UIADD3 UR6, UPT, UPT, -UR7, 0x100000, URZ ;  /* 0x0010000007067890 */ /* 0x000fc8000fffe1ff */
[----:B------:R-:W-:Y:S02]  /*0a00*/  USHF.L.U32 UR7, UR6, 0xb, URZ ;  /* 0x0000000b06077899 */ /* 0x000fe400080006ff */
[----:B------:R-:W-:Y:S01]  /*0a10*/  USHF.L.U32 UR6, UR6, 0x1, URZ ;  /* 0x0000000106067899 */ /* 0x000fe200080006ff */
[----:B------:R-:W1:Y:S03]  /*0a20*/  FENCE.VIEW.ASYNC.S ;  /* 0x00000000000073c6 */ /* 0x000e660000000000 */
[----:B-1----:R2:W1:Y:S08]  /*0a30*/  SYNCS.EXCH.64 URZ, [UR5+0xb0], UR10 ;  /* 0x0000b00a05ff75b2 */ /* 0x0024700008000100 */
[----:B------:R2:W1:Y:S01]  /*0a40*/  SYNCS.EXCH.64 URZ, [UR5+0xc0], UR6 ;  /* 0x0000c00605ff75b2 */ /* 0x0004620008000100 */
[----:B------:R2:W1:Y:S01]  /*0a50*/  SYNCS.EXCH.64 URZ, [UR5+0xb8], UR10 ;  /* 0x0000b80a05ff75b2 */ /* 0x0004620008000100 */
[----:B------:R2:W1:Y:S02]  /*0a60*/  SYNCS.EXCH.64 URZ, [UR5+0xc8], UR6 ;  /* 0x0000c80605ff75b2 */ /* 0x0004640008000100 */
[----:B--2---:R-:W-:Y:S01]  /*0a70*/  NOP ;  /* 0x0000000000007918 */ /* 0x004fe20000000000 */
.L_x_12:
        /* <DEDUP_REMOVED lines=26> */
.L_x_13:
        /* <DEDUP_REMOVED lines=14> */
[----:B------:R2:W1:Y:S01]  /*0d00*/  SYNCS.EXCH.64 URZ, [UR5+0x120], UR6 ;  /* 0x0001200605ff75b2 */ /* 0x0004620008000100 */
[----:B------:R2:W1:Y:S01]  /*0d10*/  SYNCS.EXCH.64 URZ, [UR5+0x118], UR6 ;  /* 0x0001180605ff75b2 */ /* 0x0004620008000100 */
[----:B------:R2:W1:Y:S02]  /*0d20*/  SYNCS.EXCH.64 URZ, [UR5+0x128], UR6 ;  /* 0x0001280605ff75b2 */ /* 0x0004640008000100 */
[----:B--2---:R-:W-:Y:S01]  /*0d30*/  NOP ;  /* 0x0000000000007918 */ /* 0x004fe20000000000 */
.L_x_14:
[----:B-1----:R-:W1:Y:S01]  /*0d40*/  S2UR UR5, SR_CTAID.X ;  /* 0x00000000000579c3 */ /* 0x002e620000002500 */
[----:B------:R-:W-:-:S05]  /*0d50*/  CS2R.32 R93, SR_CgaSize ;  /* 0x00000000005d7805 */ /* 0x000fca0000008a00 */
[----:B------:R-:W-:-:S05]  /*0d60*/  IMAD R93, R93, -0xa0, RZ ;  /* 0xffffff605d5d7824 */ /* 0x000fca00078e02ff */
[----:B------:R-:W-:-:S14]  /*0d70*/  R2UR UR7, R93 ;  /* 0x000000005d0772ca */ /* 0x000fdc00000e0000 */
[----:B------:R-:W2:Y:S01]  /*0d80*/  LDCU UR7, c[0x0][UR7+0x2b0] ;  /* 0x00005600070777ac */ /* 0x000ea20008000800 */
[----:B------:R-:W-:Y:S01]  /*0d90*/  NOP ;  /* 0x0000000000007918 */ /* 0x000fe20000000000 */
[----:B------:R-:W-:-:S05]  /*0da0*/  CS2R.32 R93, SR_CgaSize ;  /* 0x00000000005d7805 */ /* 0x000fca0000008a00 */
[----:B------:R-:W-:-:S05]  /*0db0*/  IMAD R93, R93, -0xa0, RZ ;  /* 0xffffff605d5d7824 */ /* 0x000fca00078e02ff */
[----:B------:R-:W-:-:S14]  /*0dc0*/  R2UR UR6, R93 ;  /* 0x000000005d0672ca */ /* 0x000fdc00000e0000 */
[----:B------:R-:W3:Y:S01]  /*0dd0*/  LDCU UR6, c[0x0][UR6+0x2b4] ;  /* 0x00005680060677ac */ /* 0x000ee20008000800 */
[----:B------:R-:W4:Y:S08]  /*0de0*/  S2UR UR4, SR_CTAID.Y ;  /* 0x00000000000479c3 */ /* 0x000f300000002600 */
[----:B------:R-:W3:Y:S01]  /*0df0*/  LDC R10, c[0x0][0xb24] ;  /* 0x0002c900ff0a7b82 */ /* 0x000ee20000000800 */
[----:B-1----:R-:W-:-:S02]  /*0e00*/  I2FP.F32.U32 R93, UR5 ;  /* 0x00000005005d7c45 */ /* 0x002fc40008201000 */
[----:B------:R-:W-:-:S05]  /*0e10*/  CS2R.32 R3, SR_CgaSize ;  /* 0x0000000000037805 */ /* 0x000fca0000008a00 */
[----:B------:R-:W-:-:S06]  /*0e20*/  IMAD R3, R3, -0xa0, RZ ;  /* 0xffffff6003037824 */ /* 0x000fcc00078e02ff */
[----:B------:R-:W1:Y:S01]  /*0e30*/  LDC R3, c[0x0][R3+0x2a0] ;  /* 0x0000a80003037b82 */ /* 0x000e620000000800 */
[----:B------:R-:W-:Y:S01]  /*0e40*/  MOV R15, UR5 ;  /* 0x00000005000f7c02 */ /* 0x000fe20008000f00 */
[----:B--2---:R-:W-:Y:S01]  /*0e50*/  FMUL R93, R93, UR7 ;  /* 0x000000075d5d7c20 */ /* 0x004fe20008400000 */
[----:B----4-:R-:W-:Y:S02]  /*0e60*/  I2FP.F32.U32 R92, UR4 ;  /* 0x00000004005c7c45 */ /* 0x010fe40008201000 */
[----:B------:R-:W-:-:S05]  /*0e70*/  CS2R.32 R2, SR_CgaSize ;  /* 0x0000000000027805 */ /* 0x000fca0000008a00 */
[----:B------:R-:W-:-:S06]  /*0e80*/  IMAD R2, R2, -0xa0, RZ ;  /* 0xffffff6002027824 */ /* 0x000fcc00078e02ff */
[----:B------:R-:W2:Y:S01]  /*0e90*/  LDC R2, c[0x0][R2+0x2a4] ;  /* 0x0000a90002027b82 */ /* 0x000ea20000000800 */
[----:B------:R-:W-:Y:S01]  /*0ea0*/  MOV R14, UR4 ;  /* 0x00000004000e7c02 */ /* 0x000fe20008000f00 */
[----:B------:R-:W4:Y:S01]  /*0eb0*/  F2I.U32.TRUNC.NTZ R93, R93 ;  /* 0x0000005d005d7305 */ /* 0x000f22000020f000 */
[----:B---3--:R-:W-:-:S05]  /*0ec0*/  FMUL R92, R92, UR6 ;  /* 0x000000065c5c7c20 */ /* 0x008fca0008400000 */
[----:B------:R-:W-:Y:S01]  /*0ed0*/  BAR.SYNC.DEFER_BLOCKING 0x0 ;  /* 0x0000000000007b1d */ /* 0x000fe20000010000 */
[----:B------:R-:W-:-:S05]  /*0ee0*/  ISETP.GE.AND P0, PT, R10, 0x1, PT ;  /* 0x000000010a00780c */ /* 0x000fca0003f06270 */
[----:B------:R-:W3:Y:S02]  /*0ef0*/  F2I.U32.TRUNC.NTZ R92, R92 ;  /* 0x0000005c005c7305 */ /* 0x000ee4000020f000 */
[----:B------:R-:W2:Y:S01]  /*0f00*/  S2UR UR44, SR_CTAID.Z ;  /* 0x00000000002c79c3 */ /* 0x000ea20000002700 */
[----:B----4-:R-:W-:-:S05]  /*0f10*/  IADD3 R93, PT, PT, -R93, RZ, RZ ;  /* 0x000000ff5d5d7210 */ /* 0x010fca0007ffe1ff */
[----:B-1----:R-:W-:Y:S01]  /*0f20*/  IMAD R93, R3, R93, UR5 ;  /* 0x00000005035d7e24 */ /* 0x002fe2000f8e025d */
[----:B---3--:R-:W-:-:S05]  /*0f30*/  IADD3 R92, PT, PT, -R92, RZ, RZ ;  /* 0x000000ff5c5c7210 */ /* 0x008fca0007ffe1ff */
[----:B--2---:R-:W-:Y:S01]  /*0f40*/  IMAD R92, R2, R92, UR4 ;  /* 0x00000004025c7e24 */ /* 0x004fe2000f8e025c */
[----:B------:R-:W-:Y:S06]  /*0f50*/  @!P0 BRA `(.L_x_15) ;  /* 0x0000000000b88947 */ /* 0x000fec0003800000 */
[----:B------:R-:W1:Y:S01]  /*0f60*/  LDC.64 R4, c[0x0][0xb18] ;  /* 0x0002c600ff047b82 */ /* 0x000e620000000a00 */
[----:B------:R-:W-:-:S07]  /*0f70*/  ISETP.NE.AND P0, PT, R10, 0x1, PT ;  /* 0x000000010a00780c */ /* 0x000fce0003f05270 */
[----:B------:R-:W2:Y:S08]  /*0f80*/  LDC R9, c[0x0][0xb0c] ;  /* 0x0002c300ff097b82 */ /* 0x000eb00000000800 */
[----:B------:R-:W3:Y:S08]  /*0f90*/  LDC R12, c[0x0][0x370] ;  /* 0x0000dc00ff0c7b82 */ /* 0x000ef00000000800 */
[----:B------:R-:W4:Y:S01]  /*0fa0*/  LDC R11, c[0x0][0x374] ;  /* 0x0000dd00ff0b7b82 */ /* 0x000f220000000800 */
[----:B-1----:R-:W-:-:S07]  /*0fb0*/  ISETP.NE.AND P1, PT, R4, 0x1, PT ;  /* 0x000000010400780c */ /* 0x002fce0003f25270 */
[----:B------:R-:W3:Y:S01]  /*0fc0*/  LDC.64 R6, c[0x0][0xb10] ;  /* 0x0002c400ff067b82 */ /* 0x000ee20000000a00 */
[----:B--2---:R-:W-:-:S07]  /*0fd0*/  ISETP.NE.AND P2, PT, R9, 0x1, PT ;  /* 0x000000010900780c */ /* 0x004fce0003f45270 */
[----:B------:R-:W1:Y:S08]  /*0fe0*/  LDC R8, c[0x0][0xb20] ;  /* 0x0002c800ff087b82 */ /* 0x000e700000000800 */
[----:B------:R-:W2:Y:S01]  /*0ff0*/  LDC.64 R2, c[0x0][0xb28] ;  /* 0x0002ca00ff027b82 */ /* 0x000ea20000000a00 */
[----:B----4-:R-:W-:-:S04]  /*1000*/  IMAD.HI.U32 R13, R11, R5, RZ ;  /* 0x000000050b0d7227 */ /* 0x010fc800078e00ff */
[----:B------:R-:W-:-:S04]  /*1010*/  IMAD.HI.U32 R5, R14, R5, RZ ;  /* 0x000000050e057227 */ /* 0x000fc800078e00ff */
[----:B---3--:R-:W-:-:S05]  /*1020*/  IMAD.HI.U32 R16, R12, R6, RZ ;  /* 0x000000060c107227 */ /* 0x008fca00078e00ff */
[-C--:B------:R-:W-:Y:S01]  /*1030*/  @P2 SHF.R.U32.HI R12, RZ, R7.reuse, R16 ;  /* 0x00000007ff0c2219 */ /* 0x080fe20000011610 */
[----:B------:R-:W-:Y:S01]  /*1040*/  IMAD.HI.U32 R16, R15, R6, RZ ;  /* 0x000000060f107227 */ /* 0x000fe200078e00ff */
[-C--:B-1----:R-:W-:Y:S02]  /*1050*/  @P1 SHF.R.U32.HI R11, RZ, R8.reuse, R13 ;  /* 0x00000008ff0b1219 */ /* 0x082fe4000001160d */
[----:B------:R-:W-:Y:S02]  /*1060*/  SHF.R.U32.HI R5, RZ, R8, R5 ;  /* 0x00000008ff057219 */ /* 0x000fe40000011605 */
[----:B------:R-:W-:Y:S02]  /*1070*/  SHF.R.U32.HI R16, RZ, R7, R16 ;  /* 0x00000007ff107219 */ /* 0x000fe40000011610 */
[----:B------:R-:W-:Y:S01]  /*1080*/  SEL R5, R14, R5, !P1 ;  /* 0x000000050e057207 */ /* 0x000fe20004800000 */
[----:B--2---:R-:W-:Y:S01]  /*1090*/  IMAD.HI.U32 R13, R11, R2, RZ ;  /* 0x000000020b0d7227 */ /* 0x004fe200078e00ff */
[----:B------:R-:W-:-:S03]  /*10a0*/  SEL R16, R15, R16, !P2 ;  /* 0x000000100f107207 */ /* 0x000fc60005000000 */
[----:B------:R-:W-:Y:S01]  /*10b0*/  IMAD.HI.U32 R6, R12, R2, RZ ;  /* 0x000000020c067227 */ /* 0x000fe200078e00ff */
[----:B------:R-:W-:-:S04]  /*10c0*/  @P0 SHF.R.U32.HI R11, RZ, R3, R13 ;  /* 0x00000003ff0b0219 */ /* 0x000fc8000001160d */
[----:B------:R-:W-:Y:S01]  /*10d0*/  @P0 SHF.R.U32.HI R12, RZ, R3, R6 ;  /* 0x00000003ff0c0219 */ /* 0x000fe20000011606 */
[----:B------:R-:W-:-:S04]  /*10e0*/  IMAD R11, R11, R10, RZ ;  /* 0x0000000a0b0b7224 */ /* 0x000fc800078e02ff */
[----:B------:R-:W-:Y:S01]  /*10f0*/  IMAD R6, R12, R10, RZ ;  /* 0x0000000a0c067224 */ /* 0x000fe200078e02ff */
[----:B------:R-:W-:-:S04]  /*1100*/  ISETP.GE.AND P1, PT, R5, R11, PT ;  /* 0x0000000b0500720c */ /* 0x000fc80003f26270 */
[----:B------:R-:W-:Y:S01]  /*1110*/  ISETP.GE.OR P1, PT, R16, R6, P1 ;  /* 0x000000061000720c */ /* 0x000fe20000f26670 */
[----:B------:R-:W-:-:S05]  /*1120*/  IMAD.HI.U32 R6, R5, R2, RZ ;  /* 0x0000000205067227 */ /* 0x000fca00078e00ff */
[----:B------:R-:W-:-:S04]  /*1130*/  SHF.R.U32.HI R6, RZ, R3, R6 ;  /* 0x00000003ff067219 */ /* 0x000fc80000011606 */
[----:B------:R-:W-:-:S03]  /*1140*/  SEL R6, R5, R6, !P0 ;  /* 0x0000000605067207 */ /* 0x000fc60004000000 */
[----:B------:R-:W-:Y:S01]  /*1150*/  @!P1 IMAD.HI.U32 R7, R16, R2, RZ ;  /* 0x0000000210079227 */ /* 0x000fe200078e00ff */
[----:B------:R-:W-:-:S04]  /*1160*/  IADD3 R2, PT, PT, -R6, RZ, RZ ;  /* 0x000000ff06027210 */ /* 0x000fc80007ffe1ff */
[----:B------:R-:W-:Y:S01]  /*1170*/  @!P1 SHF.R.U32.HI R3, RZ, R3, R7 ;  /* 0x00000003ff039219 */ /* 0x000fe20000011607 */
[----:B------:R-:W-:Y:S01]  /*1180*/  IMAD R2, R10, R2, R5 ;  /* 0x000000020a027224 */ /* 0x000fe200078e0205 */
[----:B------:R-:W-:Y:S02]  /*1190*/  IADD3 R7, PT, PT, -R5, RZ, RZ ;  /* 0x000000ff05077210 */ /* 0x000fe40007ffe1ff */
[----:B------:R-:W-:-:S03]  /*11a0*/  @!P1 SEL R3, R16, R3, !P0 ;  /* 0x0000000310039207 */ /* 0x000fc60004000000 */
[----:B------:R-:W-:Y:S02]  /*11b0*/  IMAD R7, R4, R7, R14 ;  /* 0x0000000704077224 */ /* 0x000fe400078e020e */
[--C-:B------:R-:W-:Y:S02]  /*11c0*/  @!P1 IMAD.IADD R6, R6, 0x1, -R3.reuse ;  /* 0x0000000106069824 */ /* 0x100fe400078e0a03 */
[----:B------:R-:W-:Y:S01]  /*11d0*/  @!P1 IMAD R3, R2, R12, R3 ;  /* 0x0000000c02039224 */ /* 0x000fe200078e0203 */
[----:B------:R-:W-:Y:S01]  /*11e0*/  IADD3 R2, PT, PT, -R16, RZ, RZ ;  /* 0x000000ff10027210 */ /* 0x000fe20007ffe1ff */
[----:B------:R-:W-:Y:S02]  /*11f0*/  @!P1 IMAD R5, R6, R10, R16 ;  /* 0x0000000a06059224 */ /* 0x000fe400078e0210 */
[----:B------:R-:W-:Y:S02]  /*1200*/  @!P1 IMAD.MOV.U32 R16, RZ, RZ, R3 ;  /* 0x000000ffff109224 */ /* 0x000fe400078e0003 */
[----:B------:R-:W-:-:S02]  /*1210*/  IMAD R2, R9, R2, R15 ;  /* 0x0000000209027224 */ /* 0x000fc400078e020f */
[----:B------:R-:W-:Y:S02]  /*1220*/  IMAD R14, R5, R4, R7 ;  /* 0x00000004050e7224 */ /* 0x000fe400078e0207 */
[----:B------:R-:W-:Y:S02]  /*1230*/  IMAD R15, R16, R9, R2 ;  /* 0x00000009100f7224 */ /* 0x000fe400078e0202 */
.L_x_15:
[----:B------:R-:W1:Y:S01]  /*1240*/  LDCU UR4, c[0x0][0xb30] ;  /* 0x00016600ff0477ac */ /* 0x000e620008000800 */
[----:B------:R-:W2:Y:S08]  /*1250*/  S2UR UR45, SR_CgaCtaId ;  /* 0x00000000002d79c3 */ /* 0x000eb00000008800 */
[----:B------:R-:W3:Y:S01]  /*1260*/  LDC R42, c[0x0][0xb24] ;  /* 0x0002c900ff2a7b82 */ /* 0x000ee20000000800 */
[----:B-1----:R-:W-:-:S09]  /*1270*/  UISETP.NE.AND UP0, UPT, UR4, 0x1, UPT ;  /* 0x000000010400788c */ /* 0x002fd2000bf05270 */
[----:B--2---:R-:W-:Y:S05]  /*1280*/  BRA.U UP0, `(.L_x_16) ;  /* 0x0000000100407547 */ /* 0x004fea000b800000 */
[----:B------:R-:W1:Y:S08]  /*1290*/  LDC.64 R4, c[0x0][0xb10] ;  /* 0x0002c400ff047b82 */ /* 0x000e700000000a00 */
[----:B------:R-:W2:Y:S08]  /*12a0*/  LDC.64 R2, c[0x0][0xb18] ;  /* 0x0002c600ff027b82 */ /* 0x000eb00000000a00 */
[----:B------:R-:W4:Y:S08]  /*12b0*/  LDC R6, c[0x0][0xb20] ;  /* 0x0002c800ff067b82 */ /* 0x000f300000000800 */
[----:B------:R-:W3:Y:S01]  /*12c0*/  LDC R7, c[0x0][0xb0c] ;  /* 0x0002c300ff077b82 */ /* 0x000ee20000000800 */
[----:B-1----:R-:W-:-:S05]  /*12d0*/  IMAD.HI.U32 R4, R15, R4, RZ ;  /* 0x000000040f047227 */ /* 0x002fca00078e00ff */
[----:B------:R-:W-:Y:S01]  /*12e0*/  SHF.R.U32.HI R4, RZ, R5, R4 ;  /* 0x00000005ff047219 */ /* 0x000fe20000011604 */
[----:B--2---:R-:W-:Y:S01]  /*12f0*/  IMAD.HI.U32 R3, R14, R3, RZ ;  /* 0x000000030e037227 */ /* 0x004fe200078e00ff */
[----:B------:R-:W-:-:S04]  /*1300*/  ISETP.NE.AND P0, PT, R2, 0x1, PT ;  /* 0x000000010200780c */ /* 0x000fc80003f05270 */
[----:B----4-:R-:W-:-:S04]  /*1310*/  SHF.R.U32.HI R3, RZ, R6, R3 ;  /* 0x00000006ff037219 */ /* 0x010fc80000011603 */
[----:B------:R-:W-:Y:S02]  /*1320*/  SEL R3, R14, R3, !P0 ;  /* 0x000000030e037207 */ /* 0x000fe40004000000 */
[----:B---3--:R-:W-:-:S04]  /*1330*/  ISETP.NE.AND P1, PT, R7, 0x1, PT ;  /* 0x000000010700780c */ /* 0x008fc80003f25270 */
[----:B------:R-:W-:-:S05]  /*1340*/  SEL R4, R15, R4, !P1 ;  /* 0x000000040f047207 */ /* 0x000fca0004800000 */
[----:B------:R-:W-:Y:S02]  /*1350*/  IMAD.IADD R5, R3, 0x1, -R4 ;  /* 0x0000000103057824 */ /* 0x000fe400078e0a04 */
[----:B------:R-:W-:Y:S02]  /*1360*/  IMAD.IADD R3, R4, 0x1, -R3 ;  /* 0x0000000104037824 */ /* 0x000fe400078e0a03 */
[----:B------:R-:W-:Y:S02]  /*1370*/  IMAD R15, R5, R7, R15 ;  /* 0x00000007050f7224 */ /* 0x000fe400078e020f */
[----:B------:R-:W-:-:S07]  /*1380*/  IMAD R14, R3, R2, R14 ;  /* 0x00000002030e7224 */ /* 0x000fce00078e020e */
.L_x_16:
[----:B------:R-:W-:Y:S01]  /*1390*/  BAR.SYNC.DEFER_BLOCKING 0x0 ;  /* 0x0000000000007b1d */ /* 0x000fe20000010000 */
[----:B------:R-:W-:Y:S01]  /*13a0*/  UISETP.NE.AND UP0, UPT, UR8, 0x2, UPT ;  /* 0x000000020800788c */ /* 0x000fe2000bf05270 */
[----:B------:R-:W-:Y:S02]  /*13b0*/  ISETP.NE.OR P5, PT, R0, 0x2, !P5 ;  /* 0x000000020000780c */ /* 0x000fe40006fa5670 */
[----:B------:R-:W-:-:S06]  /*13c0*/  LOP3.LUT R2, R109, 0x1f, RZ, 0xc0, !PT ;  /* 0x0000001f6d027812 */ /* 0x000fcc00078ec0ff */
[----:B------:R-:W-:Y:S05]  /*13d0*/  BRA.U UP0, `(.L_x_17) ;  /* 0x00000011009c7547 */ /* 0x000fea000b800000 */
[----:B------:R-:W1:Y:S01]  /*13e0*/  LDCU UR13, c[0x0][0x38c] ;  /* 0x00007180ff0d77ac */ /* 0x000e620008000800 */
[----:B------:R-:W2:Y:S01]  /*13f0*/  LDC R8, c[0x0][0x370] ;  /* 0x0000dc00ff087b82 */ /* 0x000ea20000000800 */
[----:B------:R-:W-:Y:S01]  /*1400*/  PLOP3.LUT P1, PT, PT, PT, UP1, 0x80, 0x8 ;  /* 0x000000000008781c */ /* 0x000fe20003f2f018 */
[----:B------:R-:W-:Y:S01]  /*1410*/  IMAD.MOV.U32 R17, RZ, RZ, 0x1 ;  /* 0x00000001ff117424 */ /* 0x000fe200078e00ff */
[----:B------:R-:W-:Y:S01]  /*1420*/  ISETP.EQ.OR P4, PT, R2, RZ, P5 ;  /* 0x000000ff0200720c */ /* 0x000fe20002f82670 */
[----:B------:R-:W-:Y:S01]  /*1430*/  IMAD.MOV.U32 R16, RZ, RZ, RZ ;  /* 0x000000ffff107224 */ /* 0x000fe200078e00ff */
[----:B------:R-:W-:Y:S02]  /*1440*/  PLOP3.LUT P1, PT, P1, PT, PT, 0x8, 0x80 ;  /* 0x000000000080781c */ /* 0x000fe40000f2e170 */
[----:B------:R-:W-:Y:S01]  /*1450*/  CS2R R12, SRZ ;  /* 0x00000000000c7805 */ /* 0x000fe2000001ff00 */
[----:B------:R-:W-:Y:S01]  /*1460*/  IMAD.MOV.U32 R11, RZ, RZ, 0x1 ;  /* 0x00000001ff0b7424 */ /* 0x000fe200078e00ff */
[----:B------:R-:W4:Y:S01]  /*1470*/  LDC R0, c[0x0][0x374] ;  /* 0x0000dd00ff007b82 */ /* 0x000f220000000800 */
[----:B------:R-:W2:Y:S01]  /*1480*/  LDCU.64 UR22, c[0x0][0x348] ;  /* 0x00006900ff1677ac */ /* 0x000ea20008000a00 */
[----:B------:R-:W-:Y:S01]  /*1490*/  UMOV UR6, URZ ;  /* 0x000000ff00067c82 */ /* 0x000fe20008000000 */
[----:B-1----:R-:W-:-:S04]  /*14a0*/  UIADD3 UR5, UPT, UPT, UR13, 0x3f, URZ ;  /* 0x0000003f0d057890 */ /* 0x002fc8000fffe0ff */
[----:B------:R-:W-:-:S04]  /*14b0*/  USHF.R.S32.HI UR4, URZ, 0x1f, UR5 ;  /* 0x0000001fff047899 */ /* 0x000fc80008011405 */
[----:B------:R-:W-:-:S04]  /*14c0*/  ULEA.HI UR4, UR4, UR5, URZ, 0x6 ;  /* 0x0000000504047291 */ /* 0x000fc8000f8f30ff */
[----:B------:R-:W-:Y:S02]  /*14d0*/  USHF.R.S32.HI UR15, URZ, 0x6, UR4 ;  /* 0x00000006ff0f7899 */ /* 0x000fe40008011404 */
[----:B------:R-:W-:Y:S02]  /*14e0*/  UIADD3 UR4, UPT, UPT, UR13, -0x1, URZ ;  /* 0xffffffff0d047890 */ /* 0x000fe4000fffe0ff */
[----:B------:R-:W-:Y:S02]  /*14f0*/  UISETP.LT.U32.AND UP0, UPT, UR15, 0x6, UPT ;  /* 0x000000060f00788c */ /* 0x000fe4000bf01070 */
[----:B------:R-:W-:Y:S02]  /*1500*/  UISETP.GE.U32.AND UP2, UPT, UR4, -0x7f, UPT ;  /* 0xffffff810400788c */ /* 0x000fe4000bf46070 */
[----:B------:R-:W-:Y:S02]  /*1510*/  USEL UR14, UR15, 0x6, UP0 ;  /* 0x000000060f0e7887 */ /* 0x000fe40008000000 */
[----:B------:R-:W-:-:S02]  /*1520*/  UIADD3 UR13, UPT, UPT, UR13, 0x7e, URZ ;  /* 0x0000007e0d0d7890 */ /* 0x000fc4000fffe0ff */
[----:B------:R-:W-:Y:S02]  /*1530*/  UIADD3 UR5, UPT, UPT, UR14, -0x1, URZ ;  /* 0xffffffff0e057890 */ /* 0x000fe4000fffe0ff */
[----:B------:R-:W-:-:S03]  /*1540*/  UIADD3 UR7, UPT, UPT, UR15, -UR14, URZ ;  /* 0x8000000e0f077290 */ /* 0x000fc6000fffe0ff */
[----:B------:R-:W-:-:S04]  /*1550*/  @UP2 UIADD3 UR5, UPT, UPT, UR14, URZ, URZ ;  /* 0x000000ff0e052290 */ /* 0x000fc8000fffe0ff */
[----:B--2---:R-:W-:-:S12]  /*1560*/  UIADD3 UR5, UPT, UPT, UR5, 0x1, URZ ;  /* 0x0000000105057890 */ /* 0x004fd8000fffe0ff */
.L_x_35:
[----:B------:R-:W-:Y:S01]  /*1570*/  UISETP.NE.AND UP0, UPT, UR45, URZ, UPT ;  /* 0x000000ff2d00728c */ /* 0x000fe2000bf05270 */
[----:B------:R-:W1:Y:S08]  /*1580*/  S2UR UR45, SR_CgaCtaId ;  /* 0x00000000002d79c3 */ /* 0x000e700000008800 */
[----:B------:R-:W-:Y:S05]  /*1590*/  BRA.U UP0, `(.L_x_18) ;  /* 0x0000000100347547 */ /* 0x000fea000b800000 */
[----:B------:R-:W2:Y:S01]  /*15a0*/  S2R R2, SR_CgaCtaId ;  /* 0x0000000000027919 */ /* 0x000ea20000008800 */
[----:B------:R-:W-:-:S04]  /*15b0*/  MOV R3, 0x400 ;  /* 0x0000040000037802 */ /* 0x000fc80000000f00 */
[----:B--2---:R-:W-:Y:S02]  /*15c0*/  LEA R2, R2, R3, 0x18 ;  /* 0x0000000302027211 */ /* 0x004fe400078ec0ff */
[----:B------:R-:W-:-:S03]  /*15d0*/  SHF.L.U32 R3, R11, 0x1f, RZ ;  /* 0x0000001f0b037819 */ /* 0x000fc600000006ff */
[----:B------:R-:W-:-:S04]  /*15e0*/  IMAD R2, R12, 0x8, R2 ;  /* 0x000000080c027824 */ /* 0x000fc800078e0202 */
[----:B------:R-:W2:Y:S02]  /*15f0*/  SYNCS.PHASECHK.TRANS64.TRYWAIT P0, [R2+URZ+0x120], R3 ;  /* 0x00012003020075a7 */ /* 0x000ea400080011ff */
[----:B--2---:R-:W-:Y:S05]  /*1600*/  @!P0 BRA `(.L_x_19) ;  /* 0x00000078005c8947 */ /* 0x004fea0003800000 */
.L_x_134:
[----:B------:R-:W-:Y:S01]  /*1610*/  VIADD R12, R12, 0x1 ;  /* 0x000000010c0c7836 */ /* 0x000fe20000000000 */
[----:B------:R2:W-:Y:S04]  /*1620*/  SYNCS.ARRIVE.TRANS64.A1T0 RZ, [R2+URZ+0x110], RZ ;  /* 0x000110ff02ff79a7 */ /* 0x0005e800081000ff */
[----:B------:R-:W-:-:S04]  /*1630*/  ISETP.NE.AND P0, PT, R12, 0x2, PT ;  /* 0x000000020c00780c */ /* 0x000fc80003f05270 */
[----:B------:R-:W-:Y:S02]  /*1640*/  SEL R12, R12, RZ, P0 ;  /* 0x000000ff0c0c7207 */ /* 0x000fe40000000000 */
[----:B--2---:R-:W-:-:S04]  /*1650*/  SEL R2, RZ, 0x1, P0 ;  /* 0x00000001ff027807 */ /* 0x004fc80000000000 */
[----:B------:R-:W-:-:S07]  /*1660*/  LOP3.LUT R11, R11, R2, RZ, 0x3c, !PT ;  /* 0x000000020b0b7212 */ /* 0x000fce00078e3cff */
.L_x_18:
[----:B------:R-:W-:Y:S01]  /*1670*/  UMOV UR4, 0x400 ;  /* 0x0000040000047882 */ /* 0x000fe20000000000 */
[----:B------:R-:W-:Y:S01]  /*1680*/  SHF.L.U32 R2, R17, 0x1f, RZ ;  /* 0x0000001f11027819 */ /* 0x000fe200000006ff */
[----:B-1----:R-:W-:Y:S01]  /*1690*/  ULEA UR4, UR45, UR4, 0x18 ;  /* 0x000000042d047291 */ /* 0x002fe2000f8ec0ff */
[----:B------:R-:W-:Y:S01]  /*16a0*/  R2UR UR43, R15 ;  /* 0x000000000f2b72ca */ /* 0x000fe200000e0000 */
[----:B------:R-:W-:Y:S01]  /*16b0*/  UISETP.GE.U32.AND UP0, UPT, UR13, 0x7f, UPT ;  /* 0x0000007f0d00788c */ /* 0x000fe2000bf06070 */
[----:B------:R-:W-:Y:S01]  /*16c0*/  R2UR UR11, R14 ;  /* 0x000000000e0b72ca */ /* 0x000fe200000e0000 */
[----:B------:R-:W-:Y:S01]  /*16d0*/  ULEA UR8, UR6, UR4, 0x3 ;  /* 0x0000000406087291 */ /* 0x000fe2000f8e18ff */
[----:B------:R-:W-:-:S08]  /*16e0*/  UMOV UR24, URZ ;  /* 0x000000ff00187c82 */ /* 0x000fd00008000000 */
[----:B------:R1:W2:Y:S01]  /*16f0*/  SYNCS.PHASECHK.TRANS64.TRYWAIT P0, [UR8+0x30], R2 ;  /* 0x00003002ff0075a7 */ /* 0x0002a20008001108 */
[----:B------:R-:W-:Y:S02]  /*1700*/  USHF.L.U32 UR43, UR43, 0x7, URZ ;  /* 0x000000072b2b7899 */ /* 0x000fe400080006ff */
[----:B------:R-:W-:Y:S01]  /*1710*/  USHF.L.U32 UR11, UR11, 0x7, URZ ;  /* 0x000000070b0b7899 */ /* 0x000fe200080006ff */
[----:B------:R-:W-:Y:S11]  /*1720*/  BRA.U !UP0, `(.L_x_20) ;  /* 0x0000000108a47547 */ /* 0x000ff6000b800000 */
[----:B------:R-:W-:Y:S01]  /*1730*/  UMOV UR16, URZ ;  /* 0x000000ff00107c82 */ /* 0x000fe20008000000 */
[----:B------:R-:W-:-:S05]  /*1740*/  UMOV UR17, UR6 ;  /* 0x0000000600117c82 */ /* 0x000fca0008000000 */
.L_x_25:
[----:B-1----:R-:W-:Y:S01]  /*1750*/  ULEA UR41, UR17, UR4, 0x3 ;  /* 0x0000000411297291 */ /* 0x002fe2000f8e18ff */
[----:B--2---:R-:W-:Y:S01]  /*1760*/  @!P5 MOV R3, 0x8000 ;  /* 0x000080000003d802 */ /* 0x004fe20000000f00 */
[----:B--2---:R-:W-:Y:S10]  /*1770*/  @P0 BRA `(.L_x_21) ;  /* 0x00000000000c0947 */ /* 0x004ff40003800000 */
[----:B------:R-:W-:-:S04]  /*1780*/  SHF.L.U32 R4, R17, 0x1f, RZ ;  /* 0x0000001f11047819 */ /* 0x000fc800000006ff */
[----:B------:R-:W2:Y:S02]  /*1790*/  SYNCS.PHASECHK.TRANS64.TRYWAIT P0, [UR41+0x30], R4 ;  /* 0x00003004ff0075a7 */ /* 0x000ea40008001129 */
[----:B--2---:R-:W-:Y:S05]  /*17a0*/  @!P0 BRA `(.L_x_22) ;  /* 0x0000007800088947 */ /* 0x004fea0003800000 */
.L_x_21:
[----:B------:R2:W-:Y:S01]  /*17b0*/  @!P5 SYNCS.ARRIVE.TRANS64 RZ, [UR41], R3 ;  /* 0x00000003ffffd9a7 */ /* 0x0005e20008000029 */
[----:B------:R-:W-:Y:S04]  /*17c0*/  BSSY.RECONVERGENT B0, `(.L_x_23) ;  /* 0x0000003000007945 */ /* 0x000fe80003800200 */
[----:B------:R-:W-:Y:S05]  /*17d0*/  @P4 BRA `(.L_x_24) ;  /* 0x0000000000044947 */ /* 0x000fea0003800000 */
[----:B------:R-:W-:Y:S05]  /*17e0*/  BPT.TRAP 0x1 ;  /* 0x000000040000795c */ /* 0x000fea0000300000 */
.L_x_24:
[----:B------:R-:W-:Y:S05]  /*17f0*/  BSYNC.RECONVERGENT B0 ;  /* 0x0000000000007941 */ /* 0x000fea0003800200 */
.L_x_23:
[----:B------:R-:W-:Y:S02]  /*1800*/  UIADD3 UR6, UPT, UPT, UR17, 0x1, URZ ;  /* 0x0000000111067890 */ /* 0x000fe4000fffe0ff */
[----:B------:R-:W-:Y:S02]  /*1810*/  UIADD3 UR26, UP1, UPT, UR22, 0x80, URZ ;  /* 0x00000080161a7890 */ /* 0x000fe4000ff3e0ff */
[----:B------:R-:W-:Y:S02]  /*1820*/  UISETP.NE.AND UP0, UPT, UR6, 0x6, UPT ;  /* 0x000000060600788c */ /* 0x000fe4000bf05270 */
[----:B------:R-:W-:Y:S02]  /*1830*/  USHF.L.U32 UR42, UR16, 0x6, URZ ;  /* 0x00000006102a7899 */ /* 0x000fe400080006ff */
[----:B------:R-:W-:Y:S02]  /*1840*/  USEL UR9, URZ, 0x1, UP0 ;  /* 0x00000001ff097887 */ /* 0x000fe40008000000 */
[----:B------:R-:W-:-:S02]  /*1850*/  USEL UR6, UR6, URZ, UP0 ;  /* 0x000000ff06067287 */ /* 0x000fc40008000000 */
[----:B------:R-:W-:Y:S02]  /*1860*/  UIADD3 UR20, UP0, UPT, UR22, 0x180, URZ ;  /* 0x0000018016147890 */ /* 0x000fe4000ff1e0ff */
[----:B------:R-:W-:Y:S01]  /*1870*/  ULEA UR8, UR6, UR4, 0x3 ;  /* 0x0000000406087291 */ /* 0x000fe2000f8e18ff */
[----:B------:R-:W-:Y:S01]  /*1880*/  LOP3.LUT R17, R17, UR9, RZ, 0x3c, !PT ;  /* 0x0000000911117c12 */ /* 0x000fe2000f8e3cff */
[----:B------:R-:W-:Y:S02]  /*1890*/  UIADD3.X UR27, UPT, UPT, URZ, UR23, URZ, UP1, !UPT ;  /* 0x00000017ff1b7290 */ /* 0x000fe40008ffe4ff */
[----:B------:R-:W-:Y:S01]  /*18a0*/  UIADD3.X UR21, UPT, UPT, URZ, UR23, URZ, UP0, !UPT ;  /* 0x00000017ff157290 */ /* 0x000fe200087fe4ff */
[----:B-1----:R-:W-:Y:S01]  /*18b0*/  SHF.L.U32 R2, R17, 0x1f, RZ ;  /* 0x0000001f11027819 */ /* 0x002fe200000006ff */
[----:B------:R-:W-:Y:S01]  /*18c0*/  UMOV UR18, 0x0 ;  /* 0x0000000000127882 */ /* 0x000fe20000000000 */
[----:B------:R-:W-:Y:S01]  /*18d0*/  UMOV UR19, 0x10000000 ;  /* 0x1000000000137882 */ /* 0x000fe20000000000 */
[----:B------:R-:W-:Y:S01]  /*18e0*/  UMOV UR12, UR44 ;  /* 0x0000002c000c7c82 */ /* 0x000fe20008000000 */
[----:B------:R1:W1:Y:S01]  /*18f0*/  SYNCS.PHASECHK.TRANS64.TRYWAIT P0, [UR8+0x30], R2 ;  /* 0x00003002ff0075a7 */ /* 0x0002620008001108 */
[----:B------:R-:W-:Y:S01]  /*1900*/  ULEA UR8, UR17, UR4, 0xe ;  /* 0x0000000411087291 */ /* 0x000fe2000f8e70ff */
[----:B------:R-:W-:Y:S01]  /*1910*/  UMOV UR9, UR41 ;  /* 0x0000002900097c82 */ /* 0x000fe20008000000 */
[----:B------:R-:W-:-:S02]  /*1920*/  UMOV UR10, UR42 ;  /* 0x0000002a000a7c82 */ /* 0x000fc40008000000 */
[----:B------:R-:W-:Y:S02]  /*1930*/  UIADD3 UR40, UPT, UPT, UR8, 0x8400, URZ ;  /* 0x0000840008287890 */ /* 0x000fe4000fffe0ff */
[----:B------:R-:W-:Y:S02]  /*1940*/  UIADD3 UR8, UPT, UPT, UR8, 0x20400, URZ ;  /* 0x0002040008087890 */ /* 0x000fe4000fffe0ff */
[----:B------:R-:W-:Y:S01]  /*1950*/  UIADD3 UR16, UPT, UPT, UR16, 0x1, URZ ;  /* 0x0000000110107890 */ /* 0x000fe2000fffe0ff */
[----:B------:R-:W-:Y:S01]  /*1960*/  UMOV UR24, UR5 ;  /* 0x0000000500187c82 */ /* 0x000fe20008000000 */
[----:B------:R-:W-:Y:S02]  /*1970*/  UMOV UR17, UR6 ;  /* 0x0000000600117c82 */ /* 0x000fe40008000000 */
[----:B------:R-:W-:Y:S01]  /*1980*/  UISETP.NE.AND UP0, UPT, UR16, UR5, UPT ;  /* 0x000000051000728c */ /* 0x000fe2000bf05270 */
[----:B------:R1:W-:Y:S02]  /*1990*/  UTMALDG.3D [UR40], [UR26], desc[UR18] ;  /* 0x000012281a0075b4 */ /* 0x0003e40008011000 */
[----:B------:R1:W-:Y:S06]  /*19a0*/  UTMALDG.3D [UR8], [UR20], desc[UR18] ;  /* 0x00001208140075b4 */ /* 0x0003ec0008011000 */
[----:B------:R-:W-:Y:S05]  /*19b0*/  BRA.U UP0, `(.L_x_25) ;  /* 0xfffffffd00647547 */ /* 0x000fea000b83ffff */
.L_x_20:
[----:B-1----:R-:W-:Y:S01]  /*19c0*/  ULEA UR8, UR6, UR4, 0x3 ;  /* 0x0000000406087291 */ /* 0x002fe2000f8e18ff */
[----:B------:R-:W-:Y:S01]  /*19d0*/  SHF.L.U32 R2, R17, 0x1f, RZ ;  /* 0x0000001f11027819 */ /* 0x000fe200000006ff */
[----:B------:R-:W-:Y:S01]  /*19e0*/  @!P1 SYNCS.ARRIVE.TRANS64.A1T0 RZ, [UR4+0xa8], RZ ;  /* 0x0000a8ffffff99a7 */ /* 0x000fe20008100004 */
[----:B------:R-:W-:-:S06]  /*19f0*/  UISETP.GT.AND UP0, UPT, UR15, UR14, UPT ;  /* 0x0000000e0f00728c */ /* 0x000fcc000bf04270 */
[----:B--2---:R1:W2:Y:S03]  /*1a00*/  SYNCS.PHASECHK.TRANS64.TRYWAIT P0, [UR8+0x30], R2 ;  /* 0x00003002ff0075a7 */ /* 0x0042a60008001108 */
[----:B------:R-:W-:Y:S05]  /*1a10*/  BRA.U !UP0, `(.L_x_26) ;  /* 0x0000000108a87547 */ /* 0x000fea000b800000 */
[----:B------:R-:W-:Y:S01]  /*1a20*/  UIADD3 UR21, UPT, UPT, UR7, UR24, URZ ;  /* 0x0000001807157290 */ /* 0x000fe2000fffe0ff */
[----:B------:R-:W-:-:S11]  /*1a30*/  UMOV UR25, UR6 ;  /* 0x0000000600197c82 */ /* 0x000fd60008000000 */
.L_x_31:
[----:B-1----:R-:W-:Y:S01]  /*1a40*/  ULEA UR17, UR25, UR4, 0x3 ;  /* 0x0000000419117291 */ /* 0x002fe2000f8e18ff */
[----:B--2---:R-:W-:Y:S01]  /*1a50*/  @!P5 MOV R3, 0x8000 ;  /* 0x000080000003d802 */ /* 0x004fe20000000f00 */
[----:B--2---:R-:W-:Y:S10]  /*1a60*/  @P0 BRA `(.L_x_27) ;  /* 0x00000000000c0947 */ /* 0x004ff40003800000 */
[----:B------:R-:W-:-:S04]  /*1a70*/  SHF.L.U32 R4, R17, 0x1f, RZ ;  /* 0x0000001f11047819 */ /* 0x000fc800000006ff */
[----:B------:R-:W2:Y:S02]  /*1a80*/  SYNCS.PHASECHK.TRANS64.TRYWAIT P0, [UR17+0x30], R4 ;  /* 0x00003004ff0075a7 */ /* 0x000ea40008001111 */
[----:B--2---:R-:W-:Y:S05]  /*1a90*/  @!P0 BRA `(.L_x_28) ;  /* 0x0000007400648947 */ /* 0x004fea0003800000 */
.L_x_27:
[----:B------:R2:W-:Y:S01]  /*1aa0*/  @!P5 SYNCS.ARRIVE.TRANS64 RZ, [UR17], R3 ;  /* 0x00000003ffffd9a7 */ /* 0x0005e20008000011 */
[----:B------:R-:W-:Y:S04]  /*1ab0*/  BSSY.RECONVERGENT B0, `(.L_x_29) ;  /* 0x0000003000007945 */ /* 0x000fe80003800200 */
[----:B------:R-:W-:Y:S05]  /*1ac0*/  @P4 BRA `(.L_x_30) ;  /* 0x0000000000044947 */ /* 0x000fea0003800000 */
[----:B------:R-:W-:Y:S05]  /*1ad0*/  BPT.TRAP 0x1 ;  /* 0x000000040000795c */ /* 0x000fea0000300000 */
.L_x_30:
[----:B------:R-:W-:Y:S05]  /*1ae0*/  BSYNC.RECONVERGENT B0 ;  /* 0x0000000000007941 */ /* 0x000fea0003800200 */
.L_x_29:
        /* <DEDUP_REMOVED lines=20> */
[----:B------:R-:W-:Y:S01]  /*1c30*/  UIADD3 UR8, UPT, UPT, UR8, 0x20400, URZ ;  /* 0x0002040008087890 */ /* 0x000fe2000fffe0ff */
[----:B------:R-:W-:Y:S01]  /*1c40*/  UMOV UR9, UR17 ;  /* 0x0000001100097c82 */ /* 0x000fe20008000000 */
[----:B------:R-:W-:Y:S01]  /*1c50*/  UMOV UR10, UR18 ;  /* 0x00000012000a7c82 */ /* 0x000fe20008000000 */
[----:B------:R-:W-:Y:S01]  /*1c60*/  UIADD3 UR24, UPT, UPT, UR24, 0x1, URZ ;  /* 0x0000000118187890 */ /* 0x000fe2000fffe0ff */
[----:B------:R-:W-:-:S03]  /*1c70*/  UMOV UR25, UR6 ;  /* 0x0000000600197c82 */ /* 0x000fc60008000000 */
[----:B------:R1:W-:Y:S01]  /*1c80*/  UTMALDG.3D [UR16], [UR30], desc[UR26] ;  /* 0x00001a101e0075b4 */ /* 0x0003e20008011000 */
[----:B------:R-:W-:Y:S01]  /*1c90*/  UISETP.NE.AND UP0, UPT, UR24, UR21, UPT ;  /* 0x000000151800728c */ /* 0x000fe2000bf05270 */
[----:B------:R1:W-:Y:S08]  /*1ca0*/  UTMALDG.3D [UR8], [UR28], desc[UR26] ;  /* 0x00001a081c0075b4 */ /* 0x0003f00008011000 */
[----:B------:R-:W-:Y:S05]  /*1cb0*/  BRA.U UP0, `(.L_x_31) ;  /* 0xfffffffd00607547 */ /* 0x000fea000b83ffff */
.L_x_26:
[C---:B-1----:R-:W-:Y:S01]  /*1cc0*/  LEA R2, R16.reuse, UR4, 0x3 ;  /* 0x0000000410027c11 */ /* 0x042fe2000f8e18ff */
[----:B------:R-:W-:Y:S01]  /*1cd0*/  NOP ;  /* 0x0000000000007918 */ /* 0x000fe20000000000 */
[----:B--2---:R-:W-:Y:S02]  /*1ce0*/  SHF.L.U32 R3, R13, 0x1f, RZ ;  /* 0x0000001f0d037819 */ /* 0x004fe400000006ff */
[----:B------:R-:W-:Y:S02]  /*1cf0*/  LEA R4, R16, UR4, 0x4 ;  /* 0x0000000410047c11 */ /* 0x000fe4000f8e20ff */
[----:B------:R-:W1:Y:S02]  /*1d00*/  SYNCS.PHASECHK.TRANS64.TRYWAIT P0, [R2+URZ+0xb0], R3 ;  /* 0x0000b003020075a7 */ /* 0x000e6400080011ff */
[----:B-1----:R-:W-:Y:S05]  /*1d10*/  @!P0 BRA `(.L_x_32) ;  /* 0x0000007000dc8947 */ /* 0x002fea0003800000 */
.L_x_137:
[----:B------:R-:W2:Y:S01]  /*1d20*/  LDS.128 R4, [R4+0x140] ;  /* 0x0001400004047984 */ /* 0x000ea20000000c00 */
[----:B---3--:R-:W-:Y:S01]  /*1d30*/  ISETP.GE.AND P0, PT, R42, 0x1, PT ;  /* 0x000000012a00780c */ /* 0x008fe20003f06270 */
[----:B-1----:R-:W-:Y:S01]  /*1d40*/  VIADD R2, R2, 0xc0 ;  /* 0x000000c002027836 */ /* 0x002fe20000000000 */
[----:B------:R-:W-:Y:S01]  /*1d50*/  @!PT LDS RZ, [RZ] ;  /* 0x00000000fffff984 */ /* 0x000fe20000000800 */
[----:B------:R-:W-:Y:S01]  /*1d60*/  @!PT LDS RZ, [RZ] ;  /* 0x00000000fffff984 */ /* 0x000fe20000000800 */
[----:B------:R-:W-:Y:S01]  /*1d70*/  @!PT LDS RZ, [RZ] ;  /* 0x00000000fffff984 */ /* 0x000fe20000000800 */
[----:B------:R-:W-:Y:S01]  /*1d80*/  @!PT LDS RZ, [RZ] ;  /* 0x00000000fffff984 */ /* 0x000fe20000000800 */
[----:B------:R1:W-:Y:S06]  /*1d90*/  MEMBAR.ALL.CTA ;  /* 0x0000000000007992 */ /* 0x0003ec0000008000 */
[----:B-1----:R-:W1:Y:S01]  /*1da0*/  FENCE.VIEW.ASYNC.S ;  /* 0x00000000000073c6 */ /* 0x002e620000000000 */
[----:B------:R-:W-:-:S04]  /*1db0*/  PRMT R2, RZ, 0x654, R2 ;  /* 0x00000654ff027816 */ /* 0x000fc80000000002 */
[----:B-1----:R1:W-:Y:S01]  /*1dc0*/  SYNCS.ARRIVE.TRANS64.RED.A1T0 RZ, [R2+URZ], RZ ;  /* 0x000000ff02ff79a7 */ /* 0x0023e200081004ff */
[----:B--2---:R-:W-:-:S13]  /*1dd0*/  LOP3.LUT P2, RZ, R6, 0x1, RZ, 0xc0, !PT ;  /* 0x0000000106ff7812 */ /* 0x004fda000784c0ff */
[----:B------:R-:W-:Y:S01]  /*1de0*/  @P2 SHF.R.U32.HI R3, RZ, 0x10, R5 ;  /* 0x00000010ff032819 */ /* 0x000fe20000011605 */
[----:B------:R-:W-:Y:S01]  /*1df0*/  VOTEU.ANY UP0, P2 ;  /* 0x0000000000ff7886 */ /* 0x000fe20001000100 */
[----:B------:R-:W-:Y:S02]  /*1e00*/  @P2 MOV R10, R4 ;  /* 0x00000004000a2202 */ /* 0x000fe40000000f00 */
[----:B------:R-:W-:Y:S02]  /*1e10*/  @P2 R2UR.BROADCAST UR8, R3 ;  /* 0x00000000030822ca */ /* 0x000fe400008e0000 */
[----:B------:R-:W-:-:S11]  /*1e20*/  @P2 LOP3.LUT R9, R5, 0xffff, RZ, 0xc0, !PT ;  /* 0x0000ffff05092812 */ /* 0x000fd600078ec0ff */
[----:B------:R-:W-:Y:S01]  /*1e30*/  @UP0 UMOV UR44, UR8 ;  /* 0x00000008002c0c82 */ /* 0x000fe20008000000 */
[----:B-1----:R-:W-:Y:S05]  /*1e40*/  @!P0 BRA `(.L_x_33) ;  /* 0x0000000000b88947 */ /* 0x002fea0003800000 */
[----:B------:R-:W4:Y:S01]  /*1e50*/  LDC.64 R4, c[0x0][0xb18] ;  /* 0x0002c600ff047b82 */ /* 0x000f220000000a00 */
[----:B------:R-:W-:-:S07]  /*1e60*/  ISETP.NE.AND P3, PT, R42, 0x1, PT ;  /* 0x000000012a00780c */ /* 0x000fce0003f65270 */
[----:B------:R-:W1:Y:S08]  /*1e70*/  LDC.64 R6, c[0x0][0xb10] ;  /* 0x0002c400ff067b82 */ /* 0x000e700000000a00 */
[----:B------:R-:W2:Y:S08]  /*1e80*/  LDC R14, c[0x0][0xb20] ;  /* 0x0002c800ff0e7b82 */ /* 0x000eb00000000800 */
[----:B------:R-:W3:Y:S01]  /*1e90*/  LDC R15, c[0x0][0xb0c] ;  /* 0x0002c300ff0f7b82 */ /* 0x000ee20000000800 */
[----:B----4-:R-:W-:Y:S01]  /*1ea0*/  IMAD.HI.U32 R19, R0, R5, RZ ;  /* 0x0000000500137227 */ /* 0x010fe200078e00ff */
[----:B------:R-:W-:-:S03]  /*1eb0*/  ISETP.NE.AND P0, PT, R4, 0x1, PT ;  /* 0x000000010400780c */ /* 0x000fc60003f05270 */
[----:B------:R-:W-:-:S03]  /*1ec0*/  IMAD.HI.U32 R5, R9, R5, RZ ;  /* 0x0000000509057227 */ /* 0x000fc600078e00ff */
[----:B------:R-:W4:Y:S01]  /*1ed0*/  LDC.64 R2, c[0x0][0xb28] ;  /* 0x0002ca00ff027b82 */ /* 0x000f220000000a00 */
[----:B-1----:R-:W-:-:S04]  /*1ee0*/  IMAD.HI.U32 R20, R8, R6, RZ ;  /* 0x0000000608147227 */ /* 0x002fc800078e00ff */
[----:B------:R-:W-:Y:S01]  /*1ef0*/  IMAD.HI.U32 R21, R10, R6, RZ ;  /* 0x000000060a157227 */ /* 0x000fe200078e00ff */
[----:B------:R-:W-:Y:S02]  /*1f00*/  SHF.R.U32.HI R20, RZ, R7, R20 ;  /* 0x00000007ff147219 */ /* 0x000fe40000011614 */
[-C--:B--2---:R-:W-:Y:S02]  /*1f10*/  SHF.R.U32.HI R19, RZ, R14.reuse, R19 ;  /* 0x0000000eff137219 */ /* 0x084fe40000011613 */
[----:B------:R-:W-:Y:S02]  /*1f20*/  SHF.R.U32.HI R5, RZ, R14, R5 ;  /* 0x0000000eff057219 */ /* 0x000fe40000011605 */
[----:B------:R-:W-:Y:S02]  /*1f30*/  SEL R19, R0, R19, !P0 ;  /* 0x0000001300137207 */ /* 0x000fe40004000000 */
[----:B------:R-:W-:Y:S02]  /*1f40*/  SHF.R.U32.HI R21, RZ, R7, R21 ;  /* 0x00000007ff157219 */ /* 0x000fe40000011615 */
[----:B---3--:R-:W-:-:S02]  /*1f50*/  ISETP.NE.AND P1, PT, R15, 0x1, PT ;  /* 0x000000010f00780c */ /* 0x008fc40003f25270 */
[----:B------:R-:W-:Y:S02]  /*1f60*/  SEL R5, R9, R5, !P0 ;  /* 0x0000000509057207 */ /* 0x000fe40004000000 */
[----:B------:R-:W-:Y:S02]  /*1f70*/  SEL R20, R8, R20, !P1 ;  /* 0x0000001408147207 */ /* 0x000fe40004800000 */
[----:B------:R-:W-:Y:S01]  /*1f80*/  SEL R21, R10, R21, !P1 ;  /* 0x000000150a157207 */ /* 0x000fe20004800000 */
[----:B----4-:R-:W-:-:S04]  /*1f90*/  IMAD.HI.U32 R18, R19, R2, RZ ;  /* 0x0000000213127227 */ /* 0x010fc800078e00ff */
        /* <DEDUP_REMOVED lines=10> */
[----:B------:R-:W-:-:S04]  /*2040*/  @!P0 IMAD.HI.U32 R7, R21, R2, RZ ;  /* 0x0000000215078227 */ /* 0x000fc800078e00ff */
[----:B------:R-:W-:Y:S01]  /*2050*/  IMAD.MOV R2, RZ, RZ, -R6 ;  /* 0x000000ffff027224 */ /* 0x000fe200078e0a06 */
[----:B------:R-:W-:Y:S02]  /*2060*/  @!P0 SHF.R.U32.HI R3, RZ, R3, R7 ;  /* 0x00000003ff038219 */ /* 0x000fe40000011607 */
[----:B------:R-:W-:Y:S01]  /*2070*/  IADD3 R7, PT, PT, -R5, RZ, RZ ;  /* 0x000000ff05077210 */ /* 0x000fe20007ffe1ff */
[----:B------:R-:W-:Y:S01]  /*2080*/  IMAD R2, R42, R2, R5 ;  /* 0x000000022a027224 */ /* 0x000fe200078e0205 */
        /* <DEDUP_REMOVED lines=10> */
.L_x_33:
[----:B------:R-:W1:Y:S02]  /*2130*/  LDCU UR8, c[0x0][0xb30] ;  /* 0x00016600ff0877ac */ /* 0x000e640008000800 */
[----:B-1----:R-:W-:-:S09]  /*2140*/  UISETP.NE.AND UP0, UPT, UR8, 0x1, UPT ;  /* 0x000000010800788c */ /* 0x002fd2000bf05270 */
[----:B------:R-:W-:Y:S05]  /*2150*/  BRA.U UP0, `(.L_x_34) ;  /* 0x0000000100407547 */ /* 0x000fea000b800000 */
[----:B------:R-:W1:Y:S08]  /*2160*/  LDC.64 R4, c[0x0][0xb10] ;  /* 0x0002c400ff047b82 */ /* 0x000e700000000a00 */
[----:B------:R-:W2:Y:S08]  /*2170*/  LDC.64 R2, c[0x0][0xb18] ;  /* 0x0002c600ff027b82 */ /* 0x000eb00000000a00 */
[----:B------:R-:W3:Y:S08]  /*2180*/  LDC R6, c[0x0][0xb20] ;  /* 0x0002c800ff067b82 */ /* 0x000ef00000000800 */
[----:B------:R-:W4:Y:S01]  /*2190*/  LDC R7, c[0x0][0xb0c] ;  /* 0x0002c300ff077b82 */ /* 0x000f220000000800 */
[----:B-1----:R-:W-:-:S05]  /*21a0*/  IMAD.HI.U32 R4, R10, R4, RZ ;  /* 0x000000040a047227 */ /* 0x002fca00078e00ff */
[----:B------:R-:W-:Y:S01]  /*21b0*/  SHF.R.U32.HI R4, RZ, R5, R4 ;  /* 0x00000005ff047219 */ /* 0x000fe20000011604 */
[----:B--2---:R-:W-:Y:S01]  /*21c0*/  IMAD.HI.U32 R3, R9, R3, RZ ;  /* 0x0000000309037227 */ /* 0x004fe200078e00ff */
[----:B------:R-:W-:-:S04]  /*21d0*/  ISETP.NE.AND P0, PT, R2, 0x1, PT ;  /* 0x000000010200780c */ /* 0x000fc80003f05270 */
[----:B---3--:R-:W-:-:S04]  /*21e0*/  SHF.R.U32.HI R3, RZ, R6, R3 ;  /* 0x00000006ff037219 */ /* 0x008fc80000011603 */
[----:B------:R-:W-:Y:S02]  /*21f0*/  SEL R3, R9, R3, !P0 ;  /* 0x0000000309037207 */ /* 0x000fe40004000000 */
[----:B----4-:R-:W-:-:S04]  /*2200*/  ISETP.NE.AND P1, PT, R7, 0x1, PT ;  /* 0x000000010700780c */ /* 0x010fc80003f25270 */
[----:B------:R-:W-:-:S05]  /*2210*/  SEL R4, R10, R4, !P1 ;  /* 0x000000040a047207 */ /* 0x000fca0004800000 */
[----:B------:R-:W-:Y:S02]  /*2220*/  IMAD.IADD R5, R3, 0x1, -R4 ;  /* 0x0000000103057824 */ /* 0x000fe400078e0a04 */
[----:B------:R-:W-:Y:S02]  /*2230*/  IMAD.IADD R3, R4, 0x1, -R3 ;  /* 0x0000000104037824 */ /* 0x000fe400078e0a03 */
[----:B------:R-:W-:Y:S02]  /*2240*/  IMAD R10, R5, R7, R10 ;  /* 0x00000007050a7224 */ /* 0x000fe400078e020a */
[----:B------:R-:W-:-:S07]  /*2250*/  IMAD R9, R3, R2, R9 ;  /* 0x0000000203097224 */ /* 0x000fce00078e0209 */
.L_x_34:
[----:B------:R-:W-:Y:S01]  /*2260*/  VIADD R16, R16, 0x1 ;  /* 0x0000000110107836 */ /* 0x000fe20000000000 */
[----:B------:R-:W-:Y:S01]  /*2270*/  PLOP3.LUT P1, PT, PT, PT, PT, 0x80, 0x8 ;  /* 0x000000000008781c */ /* 0x000fe20003f2f070 */
[----:B------:R-:W-:Y:S02]  /*2280*/  IMAD.IADD R15, R10, 0x1, R93 ;  /* 0x000000010a0f7824 */ /* 0x000fe400078e025d */
[----:B------:R-:W-:Y:S01]  /*2290*/  IMAD.IADD R14, R9, 0x1, R92 ;  /* 0x00000001090e7824 */ /* 0x000fe200078e025c */
[----:B------:R-:W-:-:S04]  /*22a0*/  ISETP.NE.AND P0, PT, R16, 0x2, PT ;  /* 0x000000021000780c */ /* 0x000fc80003f05270 */
[----:B------:R-:W-:Y:S02]  /*22b0*/  SEL R2, RZ, 0x1, P0 ;  /* 0x00000001ff027807 */ /* 0x000fe40000000000 */
[----:B------:R-:W-:Y:S02]  /*22c0*/  SEL R16, R16, RZ, P0 ;  /* 0x000000ff10107207 */ /* 0x000fe40000000000 */
[----:B------:R-:W-:Y:S01]  /*22d0*/  LOP3.LUT R13, R13, R2, RZ, 0x3c, !PT ;  /* 0x000000020d0d7212 */ /* 0x000fe200078e3cff */
[----:B------:R-:W-:Y:S06]  /*22e0*/  @P2 BRA `(.L_x_35) ;  /* 0xfffffff000a02947 */ /* 0x000fec000383ffff */
[----:B------:R-:W-:Y:S01]  /*22f0*/  UIADD3 UR4, UPT, UPT, UR4, 0x30, URZ ;  /* 0x0000003004047890 */ /* 0x000fe2000fffe0ff */
[----:B------:R-:W-:-:S03]  /*2300*/  SHF.L.U32 R2, R17, 0x1f, RZ ;  /* 0x0000001f11027819 */ /* 0x000fc600000006ff */
[----:B------:R-:W-:-:S09]  /*2310*/  ULEA UR5, UR6, UR4, 0x3 ;  /* 0x0000000406057291 */ /* 0x000fd2000f8e18ff */
[----:B------:R-:W1:Y:S02]  /*2320*/  SYNCS.PHASECHK.TRANS64.TRYWAIT P0, [UR5], R2 ;  /* 0x00000002ff0075a7 */ /* 0x000e640008001105 */
[----:B-1----:R-:W-:Y:S05]  /*2330*/  @!P0 BRA `(.L_x_36) ;  /* 0x0000006c00688947 */ /* 0x002fea0003800000 */
.L_x_139:
[----:B------:R-:W-:-:S04]  /*2340*/  UIADD3 UR6, UPT, UPT, UR6, 0x1, URZ ;  /* 0x0000000106067890 */ /* 0x000fc8000fffe0ff */
[----:B------:R-:W-:-:S04]  /*2350*/  UISETP.NE.AND UP0, UPT, UR6, 0x6, UPT ;  /* 0x000000060600788c */ /* 0x000fc8000bf05270 */
[----:B------:R-:W-:Y:S02]  /*2360*/  USEL UR7, URZ, 0x1, UP0 ;  /* 0x00000001ff077887 */ /* 0x000fe40008000000 */
[----:B------:R-:W-:-:S04]  /*2370*/  USEL UR6, UR6, URZ, UP0 ;  /* 0x000000ff06067287 */ /* 0x000fc80008000000 */
[----:B------:R-:W-:Y:S01]  /*2380*/  ULEA UR5, UR6, UR4, 0x3 ;  /* 0x0000000406057291 */ /* 0x000fe2000f8e18ff */
[----:B-1----:R-:W-:-:S04]  /*2390*/  LOP3.LUT R2, R17, UR7, RZ, 0x3c, !PT ;  /* 0x0000000711027c12 */ /* 0x002fc8000f8e3cff */
[----:B------:R-:W-:-:S04]  /*23a0*/  SHF.L.U32 R3, R2, 0x1f, RZ ;  /* 0x0000001f02037819 */ /* 0x000fc800000006ff */
[----:B------:R-:W1:Y:S02]  /*23b0*/  SYNCS.PHASECHK.TRANS64.TRYWAIT P0, [UR5], R3 ;  /* 0x00000003ff0075a7 */ /* 0x000e640008001105 */
[----:B-1----:R-:W-:Y:S05]  /*23c0*/  @!P0 BRA `(.L_x_37) ;  /* 0x0000006c005c8947 */ /* 0x002fea0003800000 */
.L_x_141:
[----:B------:R-:W-:-:S04]  /*23d0*/  UIADD3 UR6, UPT, UPT, UR6, 0x1, URZ ;  /* 0x0000000106067890 */ /* 0x000fc8000fffe0ff */
[----:B------:R-:W-:-:S04]  /*23e0*/  UISETP.NE.AND UP0, UPT, UR6, 0x6, UPT ;  /* 0x000000060600788c */ /* 0x000fc8000bf05270 */
[----:B------:R-:W-:Y:S02]  /*23f0*/  USEL UR7, URZ, 0x1, UP0 ;  /* 0x00000001ff077887 */ /* 0x000fe40008000000 */
[----:B------:R-:W-:-:S04]  /*2400*/  USEL UR6, UR6, URZ, UP0 ;  /* 0x000000ff06067287 */ /* 0x000fc80008000000 */
[----:B------:R-:W-:Y:S01]  /*2410*/  ULEA UR5, UR6, UR4, 0x3 ;  /* 0x0000000406057291 */ /* 0x000fe2000f8e18ff */
[----:B------:R-:W-:-:S04]  /*2420*/  LOP3.LUT R2, R2, UR7, RZ, 0x3c, !PT ;  /* 0x0000000702027c12 */ /* 0x000fc8000f8e3cff */
[----:B-1----:R-:W-:-:S04]  /*2430*/  SHF.L.U32 R3, R2, 0x1f, RZ ;  /* 0x0000001f02037819 */ /* 0x002fc800000006ff */
[----:B------:R-:W1:Y:S02]  /*2440*/  SYNCS.PHASECHK.TRANS64.TRYWAIT P0, [UR5], R3 ;  /* 0x00000003ff0075a7 */ /* 0x000e640008001105 */
[----:B-1----:R-:W-:Y:S05]  /*2450*/  @!P0 BRA `(.L_x_38) ;  /* 0x0000006c00508947 */ /* 0x002fea0003800000 */
.L_x_143:
        /* <DEDUP_REMOVED lines=9> */
.L_x_145:
        /* <DEDUP_REMOVED lines=9> */
.L_x_147:
[----:B------:R-:W-:-:S04]  /*2580*/  UIADD3 UR6, UPT, UPT, UR6, 0x1, URZ ;  /* 0x0000000106067890 */ /* 0x000fc8000fffe0ff */
[----:B------:R-:W-:-:S04]  /*2590*/  UISETP.NE.AND UP0, UPT, UR6, 0x6, UPT ;  /* 0x000000060600788c */ /* 0x000fc8000bf05270 */
[----:B------:R-:W-:Y:S02]  /*25a0*/  USEL UR5, URZ, 0x1, UP0 ;  /* 0x00000001ff057887 */ /* 0x000fe40008000000 */
[----:B------:R-:W-:-:S04]  /*25b0*/  USEL UR6, UR6, URZ, UP0 ;  /* 0x000000ff06067287 */ /* 0x000fc80008000000 */
[----:B------:R-:W-:Y:S01]  /*25c0*/  ULEA UR6, UR6, UR4, 0x3 ;  /* 0x0000000406067291 */ /* 0x000fe2000f8e18ff */
[----:B------:R-:W-:-:S04]  /*25d0*/  LOP3.LUT R2, R2, UR5, RZ, 0x3c, !PT ;  /* 0x0000000502027c12 */ /* 0x000fc8000f8e3cff */
[----:B------:R-:W-:Y:S01]  /*25e0*/  SHF.L.U32 R2, R2, 0x1f, RZ ;  /* 0x0000001f02027819 */ /* 0x000fe200000006ff */
[----:B-1--4-:R-:W-:-:S07]  /*25f0*/  IMAD.U32 R0, RZ, RZ, UR6 ;  /* 0x00000006ff007e24 */ /* 0x012fce000f8e00ff */
.L_x_41:
[----:B-1----:R1:W2:Y:S02]  /*2600*/  SYNCS.PHASECHK.TRANS64.TRYWAIT P0, [R0+URZ], R2 ;  /* 0x00000002000075a7 */ /* 0x0022a400080011ff */
[----:B--2---:R-:W-:Y:S05]  /*2610*/  @!P0 NANOSLEEP.SYNCS 0x989680 ;  /* 0x009896800000895d */ /* 0x004fea0003900000 */
[----:B------:R-:W2:Y:S02]  /*2620*/  @!P0 SYNCS.PHASECHK.TRANS64 P0, [R0+URZ], R2 ;  /* 0x00000002000085a7 */ /* 0x000ea400080010ff */
[----:B--2---:R-:W-:Y:S05]  /*2630*/  @P0 EXIT ;  /* 0x000000000000094d */ /* 0x004fea0003800000 */
[----:B------:R-:W-:Y:S05]  /*2640*/  BRA `(.L_x_41) ;  /* 0xfffffffc00ec7947 */ /* 0x000fea000383ffff */
.L_x_17:
[----:B------:R-:W-:-:S04]  /*2650*/  UISETP.NE.AND UP0, UPT, UR45, URZ, UPT ;  /* 0x000000ff2d00728c */ /* 0x000fc8000bf05270 */
[----:B------:R-:W-:-:S09]  /*2660*/  UISETP.NE.OR UP0, UPT, UR8, 0x1, UP0 ;  /* 0x000000010800788c */ /* 0x000fd20008705670 */
[----:B------:R-:W-:Y:S05]  /*2670*/  BRA.U UP0, `(.L_x_42) ;  /* 0x0000000500487547 */ /* 0x000fea000b800000 */
[----:B------:R-:W-:Y:S01]  /*2680*/  ISETP.NE.AND P2, PT, R2, RZ, PT ;  /* 0x000000ff0200720c */ /* 0x000fe20003f45270 */
[----:B------:R-:W-:Y:S01]  /*2690*/  IMAD.MOV.U32 R12, RZ, RZ, 0x1 ;  /* 0x00000001ff0c7424 */ /* 0x000fe200078e00ff */
[----:B------:R-:W-:Y:S02]  /*26a0*/  CS2R R10, SRZ ;  /* 0x00000000000a7805 */ /* 0x000fe4000001ff00 */
[----:B------:R-:W-:Y:S01]  /*26b0*/  CS2R R8, SRZ ;  /* 0x0000000000087805 */ /* 0x000fe2000001ff00 */
[----:B------:R-:W-:Y:S01]  /*26c0*/  UMOV UR4, 0x400 ;  /* 0x0000040000047882 */ /* 0x000fe20000000000 */
[----:B------:R-:W-:Y:S01]  /*26d0*/  UMOV UR6, URZ ;  /* 0x000000ff00067c82 */ /* 0x000fe20008000000 */
[----:B------:R-:W-:-:S12]  /*26e0*/  ULEA UR45, UR45, UR4, 0x18 ;  /* 0x000000042d2d7291 */ /* 0x000fd8000f8ec0ff */
.L_x_46:
[----:B------:R-:W-:Y:S02]  /*26f0*/  LEA R0, R8, UR45, 0x3 ;  /* 0x0000002d08007c11 */ /* 0x000fe4000f8e18ff */
[----:B------:R-:W-:-:S03]  /*2700*/  SHF.L.U32 R4, R9, 0x1f, RZ ;  /* 0x0000001f09047819 */ /* 0x000fc600000006ff */
[----:B------:R-:W-:Y:S01]  /*2710*/  VIADD R5, R0, 0x120 ;  /* 0x0000012000057836 */ /* 0x000fe20000000000 */
[----:B------:R-:W1:Y:S02]  /*2720*/  SYNCS.PHASECHK.TRANS64.TRYWAIT P0, [R0+URZ+0x110], R4 ;  /* 0x00011004000075a7 */ /* 0x000e6400080011ff */
[----:B-1----:R-:W-:Y:S05]  /*2730*/  @!P0 BRA `(.L_x_43) ;  /* 0x0000006800e08947 */ /* 0x002fea0003800000 */
.L_x_148:
[----:B------:R-:W-:Y:S01]  /*2740*/  ULEA UR5, UR6, UR45, 0x3 ;  /* 0x0000002d06057291 */ /* 0x000fe2000f8e18ff */
[----:B-1----:R-:W-:Y:S01]  /*2750*/  PRMT R0, RZ, 0x654, R5 ;  /* 0x00000654ff007816 */ /* 0x002fe20000000005 */
[----:B------:R-:W-:Y:S01]  /*2760*/  @!P2 IMAD.MOV.U32 R4, RZ, RZ, 0x10 ;  /* 0x00000010ff04a424 */ /* 0x000fe200078e00ff */
[----:B------:R-:W-:Y:S01]  /*2770*/  SHF.L.U32 R5, R12, 0x1f, RZ ;  /* 0x0000001f0c057819 */ /* 0x000fe200000006ff */
[----:B------:R-:W-:Y:S01]  /*2780*/  UIADD3 UR4, UPT, UPT, UR5, 0xb0, URZ ;  /* 0x000000b005047890 */ /* 0x000fe2000fffe0ff */
[----:B------:R1:W-:Y:S05]  /*2790*/  SYNCS.ARRIVE.TRANS64.RED.A1T0 RZ, [R0+URZ], RZ ;  /* 0x000000ff00ff79a7 */ /* 0x0003ea00081004ff */
[----:B------:R-:W-:Y:S01]  /*27a0*/  IMAD.U32 R6, RZ, RZ, UR4 ;  /* 0x00000004ff067e24 */ /* 0x000fe2000f8e00ff */
[----:B------:R-:W2:Y:S04]  /*27b0*/  SYNCS.PHASECHK.TRANS64.TRYWAIT P0, [UR5+0xc0], R5 ;  /* 0x0000c005ff0075a7 */ /* 0x000ea80008001105 */
[----:B------:R-:W-:Y:S01]  /*27c0*/  PRMT R6, R2, 0x654, R6 ;  /* 0x0000065402067816 */ /* 0x000fe20000000006 */
[----:B-12---:R-:W-:Y:S06]  /*27d0*/  @!P0 BRA `(.L_x_44) ;  /* 0x0000006800cc8947 */ /* 0x006fec0003800000 */
.L_x_150:
[----:B------:R-:W-:Y:S01]  /*27e0*/  ULEA UR4, UR6, UR45, 0x4 ;  /* 0x0000002d06047291 */ /* 0x000fe2000f8e20ff */
[----:B------:R-:W-:Y:S01]  /*27f0*/  SEL R3, R6, R3, !P2 ;  /* 0x0000000306037207 */ /* 0x000fe20005000000 */
[----:B------:R-:W-:Y:S01]  /*2800*/  UIADD3 UR5, UPT, UPT, UR5, 0xb0, URZ ;  /* 0x000000b005057890 */ /* 0x000fe2000fffe0ff */
[----:B-1----:R-:W-:Y:S01]  /*2810*/  LEA R0, R11, UR45, 0x3 ;  /* 0x0000002d0b007c11 */ /* 0x002fe2000f8e18ff */
[----:B------:R-:W-:Y:S01]  /*2820*/  UIADD3 UR4, UPT, UPT, UR4, 0x140, URZ ;  /* 0x0000014004047890 */ /* 0x000fe2000fffe0ff */
[----:B------:R1:W-:Y:S01]  /*2830*/  @!P2 SYNCS.ARRIVE.TRANS64.RED RZ, [R3+URZ], R4 ;  /* 0x0000000403ffa9a7 */ /* 0x0003e200080004ff */
[----:B------:R-:W-:Y:S01]  /*2840*/  UIADD3 UR6, UPT, UPT, UR6, 0x1, URZ ;  /* 0x0000000106067890 */ /* 0x000fe2000fffe0ff */
[----:B------:R-:W-:-:S03]  /*2850*/  VIADD R8, R8, 0x1 ;  /* 0x0000000108087836 */ /* 0x000fc60000000000 */
[----:B------:R-:W-:Y:S02]  /*2860*/  UISETP.NE.AND UP0, UPT, UR6, 0x2, UPT ;  /* 0x000000020600788c */ /* 0x000fe4000bf05270 */
[----:B------:R-:W-:Y:S01]  /*2870*/  ISETP.NE.AND P0, PT, R8, 0x2, PT ;  /* 0x000000020800780c */ /* 0x000fe20003f05270 */
[----:B------:R-:W-:Y:S06]  /*2880*/  UGETNEXTWORKID.BROADCAST [UR4], [UR5] ;  /* 0x00000000040073ca */ /* 0x000fec0008000100 */
[----:B------:R-:W-:Y:S02]  /*2890*/  USEL UR4, URZ, 0x1, UP0 ;  /* 0x00000001ff047887 */ /* 0x000fe40008000000 */
[----:B------:R-:W-:-:S04]  /*28a0*/  USEL UR6, UR6, URZ, UP0 ;  /* 0x000000ff06067287 */ /* 0x000fc80008000000 */
[----:B------:R-:W-:Y:S02]  /*28b0*/  LOP3.LUT R12, R12, UR4, RZ, 0x3c, !PT ;  /* 0x000000040c0c7c12 */ /* 0x000fe4000f8e3cff */
[----:B-1----:R-:W-:-:S04]  /*28c0*/  SHF.L.U32 R4, R10, 0x1f, RZ ;  /* 0x0000001f0a047819 */ /* 0x002fc800000006ff */
[----:B------:R-:W1:Y:S02]  /*28d0*/  SYNCS.PHASECHK.TRANS64.TRYWAIT P1, [R0+URZ+0xb0], R4 ;  /* 0x0000b004000075a7 */ /* 0x000e6400080211ff */
[----:B-1----:R-:W-:Y:S05]  /*28e0*/  @!P1 BRA `(.L_x_45) ;  /* 0x0000006800a09947 */ /* 0x002fea0003800000 */
.L_x_151:
[C---:B-1----:R-:W-:Y:S01]  /*28f0*/  LEA R4, R11.reuse, UR45, 0x4 ;  /* 0x0000002d0b047c11 */ /* 0x042fe2000f8e20ff */
[----:B------:R-:W-:Y:S01]  /*2900*/  VIADD R0, R0, 0xc0 ;  /* 0x000000c000007836 */ /* 0x000fe20000000000 */
[----:B------:R-:W-:Y:S01]  /*2910*/  SEL R8, R8, RZ, P0 ;  /* 0x000000ff08087207 */ /* 0x000fe20000000000 */
[----:B------:R-:W-:-:S03]  /*2920*/  VIADD R11, R11, 0x1 ;  /* 0x000000010b0b7836 */ /* 0x000fc60000000000 */
[----:B------:R-:W1:Y:S01]  /*2930*/  LDS.128 R4, [R4+0x140] ;  /* 0x0001400004047984 */ /* 0x000e620000000c00 */
[----:B------:R-:W-:Y:S02]  /*2940*/  PRMT R0, RZ, 0x654, R0 ;  /* 0x00000654ff007816 */ /* 0x000fe40000000000 */
[C---:B------:R-:W-:Y:S01]  /*2950*/  ISETP.NE.AND P1, PT, R11.reuse, 0x2, PT ;  /* 0x000000020b00780c */ /* 0x040fe20003f25270 */
[----:B------:R-:W-:Y:S01]  /*2960*/  @!PT LDS RZ, [RZ] ;  /* 0x00000000fffff984 */ /* 0x000fe20000000800 */
[----:B------:R-:W-:Y:S01]  /*2970*/  @!PT LDS RZ, [RZ] ;  /* 0x00000000fffff984 */ /* 0x000fe20000000800 */
[----:B------:R-:W-:Y:S01]  /*2980*/  @!PT LDS RZ, [RZ] ;  /* 0x00000000fffff984 */ /* 0x000fe20000000800 */
[----:B------:R-:W-:Y:S01]  /*2990*/  @!PT LDS RZ, [RZ] ;  /* 0x00000000fffff984 */ /* 0x000fe20000000800 */
[----:B------:R2:W-:Y:S06]  /*29a0*/  MEMBAR.ALL.CTA ;  /* 0x0000000000007992 */ /* 0x0005ec0000008000 */
[----:B--2---:R-:W2:Y:S01]  /*29b0*/  FENCE.VIEW.ASYNC.S ;  /* 0x00000000000073c6 */ /* 0x004ea20000000000 */
[----:B------:R-:W-:Y:S01]  /*29c0*/  SEL R11, R11, RZ, P1 ;  /* 0x000000ff0b0b7207 */ /* 0x000fe20000800000 */
[----:B--2---:R2:W-:Y:S01]  /*29d0*/  SYNCS.ARRIVE.TRANS64.RED.A1T0 RZ, [R0+URZ], RZ ;  /* 0x000000ff00ff79a7 */ /* 0x0045e200081004ff */
[----:B-1----:R-:W-:-:S02]  /*29e0*/  LOP3.LUT P3, RZ, R6, 0x1, RZ, 0xc0, !PT ;  /* 0x0000000106ff7812 */ /* 0x002fc4000786c0ff */
[----:B------:R-:W-:-:S04]  /*29f0*/  SEL R4, RZ, 0x1, P1 ;  /* 0x00000001ff047807 */ /* 0x000fc80000800000 */
[----:B------:R-:W-:Y:S02]  /*2a00*/  LOP3.LUT R10, R10, R4, RZ, 0x3c, !PT ;  /* 0x000000040a0a7212 */ /* 0x000fe400078e3cff */
[----:B--2---:R-:W-:-:S04]  /*2a10*/  SEL R0, RZ, 0x1, P0 ;  /* 0x00000001ff007807 */ /* 0x004fc80000000000 */
[----:B------:R-:W-:Y:S01]  /*2a20*/  LOP3.LUT R9, R9, R0, RZ, 0x3c, !PT ;  /* 0x0000000009097212 */ /* 0x000fe200078e3cff */
[----:B------:R-:W-:Y:S06]  /*2a30*/  @P3 BRA `(.L_x_46) ;  /* 0xfffffffc002c3947 */ /* 0x000fec000383ffff */
[----:B------:R-:W-:Y:S01]  /*2a40*/  ULEA UR5, UR6, UR45, 0x3 ;  /* 0x0000002d06057291 */ /* 0x000fe2000f8e18ff */
[----:B------:R-:W-:-:S08]  /*2a50*/  SHF.L.U32 R2, R12, 0x1f, RZ ;  /* 0x0000001f0c027819 */ /* 0x000fd000000006ff */
[----:B------:R-:W1:Y:S02]  /*2a60*/  SYNCS.PHASECHK.TRANS64 P0, [UR5+0xc0], R2 ;  /* 0x0000c002ff0075a7 */ /* 0x000e640008001005 */
[----:B-1----:R-:W-:Y:S05]  /*2a70*/  @P0 BRA `(.L_x_47) ;  /* 0x0000000000080947 */ /* 0x002fea0003800000 */
[----:B------:R-:W1:Y:S02]  /*2a80*/  SYNCS.PHASECHK.TRANS64.TRYWAIT P0, [UR5+0xc0], R2 ;  /* 0x0000c002ff0075a7 */ /* 0x000e640008001105 */
[----:B-1----:R-:W-:Y:S05]  /*2a90*/  @!P0 BRA `(.L_x_48) ;  /* 0x0000006800488947 */ /* 0x002fea0003800000 */
.L_x_47:
[----:B------:R-:W-:-:S04]  /*2aa0*/  UIADD3 UR4, UPT, UPT, UR6, 0x1, URZ ;  /* 0x0000000106047890 */ /* 0x000fc8000fffe0ff */
[----:B------:R-:W-:-:S04]  /*2ab0*/  UISETP.NE.AND UP0, UPT, UR4, 0x2, UPT ;  /* 0x000000020400788c */ /* 0x000fc8000bf05270 */
[----:B------:R-:W-:Y:S02]  /*2ac0*/  USEL UR7, URZ, 0x1, UP0 ;  /* 0x00000001ff077887 */ /* 0x000fe40008000000 */
[----:B------:R-:W-:-:S04]  /*2ad0*/  USEL UR4, UR4, URZ, UP0 ;  /* 0x000000ff04047287 */ /* 0x000fc80008000000 */
[----:B------:R-:W-:Y:S01]  /*2ae0*/  ULEA UR4, UR4, UR45, 0x3 ;  /* 0x0000002d04047291 */ /* 0x000fe2000f8e18ff */
[----:B-1----:R-:W-:-:S04]  /*2af0*/  LOP3.LUT R2, R12, UR7, RZ, 0x3c, !PT ;  /* 0x000000070c027c12 */ /* 0x002fc8000f8e3cff */
[----:B------:R-:W-:-:S04]  /*2b00*/  SHF.L.U32 R0, R2, 0x1f, RZ ;  /* 0x0000001f02007819 */ /* 0x000fc800000006ff */
[----:B------:R-:W1:Y:S02]  /*2b10*/  SYNCS.PHASECHK.TRANS64 P0, [UR4+0xc0], R0 ;  /* 0x0000c000ff0075a7 */ /* 0x000e640008001004 */
[----:B-1----:R-:W-:Y:S05]  /*2b20*/  @P0 EXIT ;  /* 0x000000000000094d */ /* 0x002fea0003800000 */
[----:B------:R-:W-:Y:S02]  /*2b30*/  SHF.L.U32 R2, R2, 0x1f, RZ ;  /* 0x0000001f02027819 */ /* 0x000fe400000006ff */
[----:B------:R-:W-:-:S07]  /*2b40*/  MOV R0, UR4 ;  /* 0x0000000400007c02 */ /* 0x000fce0008000f00 */
.L_x_49:
[----:B-1----:R1:W2:Y:S02]  /*2b50*/  SYNCS.PHASECHK.TRANS64.TRYWAIT P0, [R0+URZ+0xc0], R2 ;  /* 0x0000c002000075a7 */ /* 0x0022a400080011ff */
[----:B--2---:R-:W-:Y:S05]  /*2b60*/  @!P0 NANOSLEEP.SYNCS 0x989680 ;  /* 0x009896800000895d */ /* 0x004fea0003900000 */
[----:B------:R-:W2:Y:S02]  /*2b70*/  @!P0 SYNCS.PHASECHK.TRANS64 P0, [R0+URZ+0xc0], R2 ;  /* 0x0000c002000085a7 */ /* 0x000ea400080010ff */
[----:B--2---:R-:W-:Y:S05]  /*2b80*/  @P0 EXIT ;  /* 0x000000000000094d */ /* 0x004fea0003800000 */
[----:B------:R-:W-:Y:S05]  /*2b90*/  BRA `(.L_x_49) ;  /* 0xfffffffc00ec7947 */ /* 0x000fea000383ffff */
.L_x_42:
[----:B------:R-:W-:-:S09]  /*2ba0*/  UISETP.NE.AND UP0, UPT, UR8, URZ, UPT ;  /* 0x000000ff0800728c */ /* 0x000fd2000bf05270 */
[----:B------:R-:W-:Y:S05]  /*2bb0*/  BRA.U UP0, `(.L_x_50) ;  /* 0x0000000d00b47547 */ /* 0x000fea000b800000 */
[----:B------:R-:W-:Y:S01]  /*2bc0*/  UMOV UR4, 0x40 ;  /* 0x0000004000047882 */ /* 0x000fe20000000000 */
[----:B------:R-:W-:Y:S01]  /*2bd0*/  NOP ;  /* 0x0000000000007918 */ /* 0x000fe20000000000 */
[----:B------:R-:W-:Y:S01]  /*2be0*/  ULEA UR4, UR45, UR4, 0x18 ;  /* 0x000000042d047291 */ /* 0x000fe2000f8ec0ff */
[----:B------:R-:W-:Y:S02]  /*2bf0*/  UMOV UR5, 0x400 ;  /* 0x0000040000057882 */ /* 0x000fe40000000000 */
[----:B------:R-:W-:-:S06]  /*2c00*/  ULEA UR45, UR45, UR5, 0x18 ;  /* 0x000000052d2d7291 */ /* 0x000fcc000f8ec0ff */
[----:B------:R-:W1:Y:S02]  /*2c10*/  LDS.U8 R0, [UR4+0x1c] ;  /* 0x00001c04ff007984 */ /* 0x000e640008000000 */
[----:B-1----:R-:W-:-:S13]  /*2c20*/  ISETP.NE.AND P0, PT, R0, RZ, PT ;  /* 0x000000ff0000720c */ /* 0x002fda0003f05270 */
[----:B------:R-:W-:Y:S05]  /*2c30*/  @P0 BRA `(.L_x_51) ;  /* 0x0000000000580947 */ /* 0x000fea0003800000 */
[----:B------:R-:W-:-:S13]  /*2c40*/  ELECT P0, URZ, PT ;  /* 0x0000000000ff782f */ /* 0x000fda0003800000 */
[----:B------:R-:W-:Y:S05]  /*2c50*/  @!P0 BRA `(.L_x_52) ;  /* 0x0000000000608947 */ /* 0x000fea0003800000 */
[----:B------:R-:W-:Y:S01]  /*2c60*/  UMOV UR5, 0x10 ;  /* 0x0000001000057882 */ /* 0x000fe20000000000 */
[----:B------:R-:W-:Y:S01]  /*2c70*/  HFMA2 R0, -RZ, RZ, 0, 5.9604644775390625e-08 ;  /* 0x00000001ff007431 */ /* 0x000fe200000001ff */
[----:B------:R-:W-:-:S03]  /*2c80*/  MOV R2, 0xffff ;  /* 0x0000ffff00027802 */ /* 0x000fc60000000f00 */
[----:B------:R-:W-:Y:S04]  /*2c90*/  DEPBAR.LE SB1, 0x36 ;  /* 0x00009d800000791a */ /* 0x000fe80000000000 */
[----:B------:R-:W1:Y:S02]  /*2ca0*/  UTCATOMSWS.FIND_AND_SET.ALIGN UP0, UR5, UR5 ;  /* 0x00000005000575e3 */ /* 0x000e640008000800 */
[----:B-1----:R-:W-:Y:S01]  /*2cb0*/  MOV R3, UR5 ;  /* 0x0000000500037c02 */ /* 0x002fe20008000f00 */
[----:B------:R-:W-:Y:S06]  /*2cc0*/  BRA.U UP0, `(.L_x_53) ;  /* 0x0000000100187547 */ /* 0x000fec000b800000 */
.L_x_54:
[----:B------:R-:W-:Y:S05]  /*2cd0*/  NANOSLEEP 0x64 ;  /* 0x000000640000795d */ /* 0x000fea0003800000 */
[----:B------:R-:W-:-:S05]  /*2ce0*/  UMOV UR5, 0x10 ;  /* 0x0000001000057882 */ /* 0x000fca0000000000 */
[----:B------:R-:W-:Y:S04]  /*2cf0*/  DEPBAR.LE SB1, 0x36 ;  /* 0x00009d800000791a */ /* 0x000fe80000000000 */
[----:B------:R-:W1:Y:S02]  /*2d00*/  UTCATOMSWS.FIND_AND_SET.ALIGN UP0, UR5, UR5 ;  /* 0x00000005000575e3 */ /* 0x000e640008000800 */
[----:B-1----:R-:W-:Y:S01]  /*2d10*/  MOV R3, UR5 ;  /* 0x0000000500037c02 */ /* 0x002fe20008000f00 */
[----:B------:R-:W-:Y:S05]  /*2d20*/  BRA.U !UP0, `(.L_x_54) ;  /* 0xfffffffd08e87547 */ /* 0x000fea000b83ffff */
.L_x_53:
[-C--:B------:R-:W-:Y:S02]  /*2d30*/  SHF.L.U32 R2, R2, R3.reuse, RZ ;  /* 0x0000000302027219 */ /* 0x080fe400000006ff */
[----:B------:R-:W-:Y:S01]  /*2d40*/  SHF.L.U32 R0, R0, R3, RZ ;  /* 0x0000000300007219 */ /* 0x000fe200000006ff */
[----:B------:R-:W-:Y:S02]  /*2d50*/  IMAD.SHL.U32 R3, R3, 0x20, RZ ;  /* 0x0000002003037824 */ /* 0x000fe400078e00ff */
[----:B------:R1:W-:Y:S04]  /*2d60*/  ATOMS.OR RZ, [UR4+0x14], R2 ;  /* 0x00001402ffff798c */ /* 0x0003e8000b000004 */
[----:B------:R1:W-:Y:S04]  /*2d70*/  ATOMS.OR RZ, [UR4+0x18], R0 ;  /* 0x00001800ffff798c */ /* 0x0003e8000b000004 */
[----:B------:R1:W-:Y:S01]  /*2d80*/  STS [UR45+0x160], R3 ;  /* 0x00016003ff007988 */ /* 0x0003e2000800082d */
[----:B------:R-:W-:Y:S05]  /*2d90*/  BRA `(.L_x_52) ;  /* 0x0000000000107947 */ /* 0x000fea0003800000 */
.L_x_51:
[----:B------:R-:W-:Y:S02]  /*2da0*/  MOV R0, 0xffffffff ;  /* 0xffffffff00007802 */ /* 0x000fe40000000f00 */
[----:B------:R-:W-:-:S03]  /*2db0*/  MOV R2, 0x2de0 ;  /* 0x00002de000027802 */ /* 0x000fc60000000f00 */
[----:B------:R1:W-:Y:S04]  /*2dc0*/  STS [UR45+0x160], R0 ;  /* 0x00016000ff007988 */ /* 0x0003e8000800082d */
[----:B-1-3-5:R-:W-:Y:S05]  /*2dd0*/  CALL.REL.NOINC `($__internal_1_$__cuda_sm10x_tcgen05_guardrail_trap_phase_invalid_during_alloc) ;  /* 0x0000006c00907944 */ /* 0x02afea0003c00000 */
.L_x_52:
[----:B------:R-:W-:Y:S05]  /*2de0*/  WARPSYNC.ALL ;  /* 0x0000000000007948 */ /* 0x000fea0003800000 */
[----:B------:R-:W2:Y:S01]  /*2df0*/  S2UR UR5, SR_CgaCtaId ;  /* 0x00000000000579c3 */ /* 0x000ea20000008800 */
[----:B------:R-:W-:Y:S01]  /*2e00*/  UMOV UR4, 0x400 ;  /* 0x0000040000047882 */ /* 0x000fe20000000000 */
[----:B------:R-:W-:-:S06]  /*2e10*/  NOP ;  /* 0x0000000000007918 */ /* 0x000fcc0000000000 */
[----:B------:R-:W-:Y:S06]  /*2e20*/  BAR.ARV 0x6, 0xa0 ;  /* 0x0182800000007b1d */ /* 0x000fec0000002000 */
[----:B------:R-:W4:Y:S01]  /*2e30*/  LDCU UR7, c[0x0][0x38c] ;  /* 0x00007180ff0777ac */ /* 0x000f220008000800 */
[----:B------:R-:W-:Y:S01]  /*2e40*/  IMAD.MOV.U32 R11, RZ, RZ, 0x1 ;  /* 0x00000001ff0b7424 */ /* 0x000fe200078e00ff */
[----:B------:R-:W-:Y:S01]  /*2e50*/  CS2R R8, SRZ ;  /* 0x0000000000087805 */ /* 0x000fe2000001ff00 */
[----:B------:R-:W-:Y:S01]  /*2e60*/  IMAD.MOV.U32 R10, RZ, RZ, RZ ;  /* 0x000000ffff0a7224 */ /* 0x000fe200078e00ff */
[----:B------:R-:W3:Y:S01]  /*2e70*/  LDCU UR6, c[0x0][0x38c] ;  /* 0x00007180ff0677ac */ /* 0x000ee20008000800 */
[----:B------:R-:W-:Y:S01]  /*2e80*/  UMOV UR15, URZ ;  /* 0x000000ff000f7c82 */ /* 0x000fe20008000000 */
[----:B------:R-:W-:Y:S01]  /*2e90*/  UMOV UR14, URZ ;  /* 0x000000ff000e7c82 */ /* 0x000fe20008000000 */
[----:B--2---:R-:W-:Y:S01]  /*2ea0*/  ULEA UR5, UR5, UR4, 0x18 ;  /* 0x0000000405057291 */ /* 0x004fe2000f8ec0ff */
[----:B------:R-:W-:Y:S01]  /*2eb0*/  UMOV UR24, 0x0 ;  /* 0x0000000000187882 */ /* 0x000fe20000000000 */
[----:B------:R-:W-:-:S02]  /*2ec0*/  UMOV UR25, 0x8200010 ;  /* 0x0820001000197882 */ /* 0x000fc40000000000 */
[----:B------:R-:W-:Y:S02]  /*2ed0*/  UIADD3 UR10, UPT, UPT, UR5, 0x8400, URZ ;  /* 0x00008400050a7890 */ /* 0x000fe4000fffe0ff */
[----:B------:R-:W-:Y:S02]  /*2ee0*/  UIADD3 UR11, UPT, UPT, UR5, 0x20400, URZ ;  /* 0x00020400050b7890 */ /* 0x000fe4000fffe0ff */
[----:B----4-:R-:W-:Y:S01]  /*2ef0*/  UIADD3 UR7, UPT, UPT, UR7, 0x3f, URZ ;  /* 0x0000003f07077890 */ /* 0x010fe2000fffe0ff */
[----:B-1----:R-:W1:Y:S01]  /*2f00*/  LDS R0, [UR5+0x160] ;  /* 0x00016005ff007984 */ /* 0x002e620008000800 */
[----:B------:R-:W-:Y:S02]  /*2f10*/  USHF.R.U32.HI UR10, URZ, 0x4, UR10 ;  /* 0x00000004ff0a7899 */ /* 0x000fe4000801160a */
[----:B------:R-:W-:Y:S02]  /*2f20*/  USHF.R.S32.HI UR4, URZ, 0x1f, UR7 ;  /* 0x0000001fff047899 */ /* 0x000fe40008011407 */
[----:B------:R-:W-:-:S02]  /*2f30*/  USHF.R.U32.HI UR11, URZ, 0x4, UR11 ;  /* 0x00000004ff0b7899 */ /* 0x000fc4000801160b */
[----:B------:R-:W-:Y:S02]  /*2f40*/  ULEA.HI UR4, UR4, UR7, URZ, 0x6 ;  /* 0x0000000704047291 */ /* 0x000fe4000f8f30ff */
[----:B------:R-:W-:Y:S02]  /*2f50*/  ULOP3.LUT UR10, UR10, 0x3fff, URZ, 0xc0, !UPT ;  /* 0x00003fff0a0a7892 */ /* 0x000fe4000f8ec0ff */
[----:B------:R-:W-:Y:S02]  /*2f60*/  USHF.R.S32.HI UR4, URZ, 0x6, UR4 ;  /* 0x00000006ff047899 */ /* 0x000fe40008011404 */
[----:B------:R-:W-:Y:S02]  /*2f70*/  ULOP3.LUT UR11, UR11, 0x3fff, URZ, 0xc0, !UPT ;  /* 0x00003fff0b0b7892 */ /* 0x000fe4000f8ec0ff */
[----:B------:R-:W-:Y:S01]  /*2f80*/  UISETP.LT.AND UP0, UPT, UR4, 0x1, UPT ;  /* 0x000000010400788c */ /* 0x000fe2000bf01270 */
[----:B------:R-:W-:Y:S01]  /*2f90*/  UMOV UR22, 0x0 ;  /* 0x0000000000167882 */ /* 0x000fe20000000000 */
[----:B------:R-:W-:-:S02]  /*2fa0*/  UMOV UR23, 0x8200010 ;  /* 0x0820001000177882 */ /* 0x000fc40000000000 */
[----:B------:R-:W-:Y:S02]  /*2fb0*/  USEL UR9, UR4, 0x1, !UP0 ;  /* 0x0000000104097887 */ /* 0x000fe4000c000000 */
[----:B------:R-:W-:Y:S02]  /*2fc0*/  ULOP3.LUT UR10, UR10, 0x10000, URZ, 0xfc, !UPT ;  /* 0x000100000a0a7892 */ /* 0x000fe4000f8efcff */
[----:B------:R-:W-:Y:S02]  /*2fd0*/  ULOP3.LUT UR11, UR11, 0x10000, URZ, 0xfc, !UPT ;  /* 0x000100000b0b7892 */ /* 0x000fe4000f8efcff */
[----:B------:R-:W-:Y:S02]  /*2fe0*/  UIADD3 UR9, UPT, UPT, -UR9, URZ, URZ ;  /* 0x000000ff09097290 */ /* 0x000fe4000fffe1ff */
[----:B---3--:R-:W-:Y:S01]  /*2ff0*/  UISETP.GE.AND UP3, UPT, UR6, 0x1, UPT ;  /* 0x000000010600788c */ /* 0x008fe2000bf66270 */
[----:B------:R-:W-:Y:S01]  /*3000*/  UMOV UR20, 0x0 ;  /* 0x0000000000147882 */ /* 0x000fe20000000000 */
[----:B------:R-:W-:Y:S01]  /*3010*/  UMOV UR21, 0x8200010 ;  /* 0x0820001000157882 */ /* 0x000fe20000000000 */
[----:B------:R-:W-:Y:S01]  /*3020*/  UMOV UR18, 0x0 ;  /* 0x0000000000127882 */ /* 0x000fe20000000000 */
[----:B------:R-:W-:Y:S01]  /*3030*/  UMOV UR19, 0x8200010 ;  /* 0x0820001000137882 */ /* 0x000fe20000000000 */
[----:B-1----:R-:W-:-:S15]  /*3040*/  R2UR UR16, R0 ;  /* 0x00000000001072ca */ /* 0x002fde00000e0000 */
.L_x_61:
[----:B------:R-:W-:Y:S02]  /*3050*/  LEA R0, R10, UR5, 0x3 ;  /* 0x000000050a007c11 */ /* 0x000fe4000f8e18ff */
[----:B------:R-:W-:Y:S02]  /*3060*/  SHF.L.U32 R2, R9, 0x1f, RZ ;  /* 0x0000001f09027819 */ /* 0x000fe400000006ff */
[----:B------:R-:W-:Y:S01]  /*3070*/  PLOP3.LUT P0, PT, PT, PT, UP3, 0x80, 0x8 ;  /* 0x000000000008781c */ /* 0x000fe20003f0f038 */
[----:B------:R-:W-:Y:S01]  /*3080*/  VIADD R3, R0, 0xc0 ;  /* 0x000000c000037836 */ /* 0x000fe20000000000 */
[----:B-1----:R-:W1:Y:S02]  /*3090*/  SYNCS.PHASECHK.TRANS64.TRYWAIT P1, [R0+URZ+0xb0], R2 ;  /* 0x0000b002000075a7 */ /* 0x002e6400080211ff */
[----:B-1-3--:R-:W-:Y:S09]  /*30a0*/  @!P1 BRA `(.L_x_55) ;  /* 0x0000006000dc9947 */ /* 0x00aff20003800000 */
.L_x_153:
[----:B------:R-:W-:Y:S01]  /*30b0*/  LEA R4, R10, UR5, 0x4 ;  /* 0x000000050a047c11 */ /* 0x000fe2000f8e20ff */
[----:B------:R-:W-:Y:S01]  /*30c0*/  @UP3 ULEA UR6, UR14, UR5, 0x3 ;  /* 0x000000050e063291 */ /* 0x000fe2000f8e18ff */
[----:B------:R-:W-:Y:S01]  /*30d0*/  PLOP3.LUT P2, PT, PT, PT, PT, 0x80, 0x8 ;  /* 0x000000000008781c */ /* 0x000fe20003f4f070 */
[----:B------:R-:W-:Y:S01]  /*30e0*/  ULEA UR7, UR15, UR5, 0x3 ;  /* 0x000000050f077291 */ /* 0x000fe2000f8e18ff */
[----:B------:R-:W-:Y:S01]  /*30f0*/  PRMT R3, RZ, 0x654, R3 ;  /* 0x00000654ff037816 */ /* 0x000fe20000000003 */
[----:B------:R-:W-:Y:S01]  /*3100*/  ULEA UR8, UR15, UR16, 0x7 ;  /* 0x000000100f087291 */ /* 0x000fe2000f8e38ff */
[----:B------:R-:W2:Y:S01]  /*3110*/  LDS.128 R4, [R4+0x140] ;  /* 0x0001400004047984 */ /* 0x000ea20000000c00 */
[----:B-1----:R-:W-:Y:S02]  /*3120*/  @P0 SHF.L.U32 R2, R8, 0x1f, RZ ;  /* 0x0000001f08020819 */ /* 0x002fe400000006ff */
[----:B------:R-:W-:Y:S01]  /*3130*/  SHF.L.U32 R0, R11, 0x1f, RZ ;  /* 0x0000001f0b007819 */ /* 0x000fe200000006ff */
[----:B------:R-:W-:Y:S01]  /*3140*/  @!PT LDS RZ, [RZ] ;  /* 0x00000000fffff984 */ /* 0x000fe20000000800 */
[----:B------:R-:W-:Y:S01]  /*3150*/  @!PT LDS RZ, [RZ] ;  /* 0x00000000fffff984 */ /* 0x000fe20000000800 */
[----:B------:R-:W-:Y:S01]  /*3160*/  @!PT LDS RZ, [RZ] ;  /* 0x00000000fffff984 */ /* 0x000fe20000000800 */
[----:B------:R-:W-:Y:S01]  /*3170*/  @!PT LDS RZ, [RZ] ;  /* 0x00000000fffff984 */ /* 0x000fe20000000800 */
[----:B------:R1:W-:Y:S06]  /*3180*/  MEMBAR.ALL.CTA ;  /* 0x0000000000007992 */ /* 0x0003ec0000008000 */
[----:B-1----:R-:W1:Y:S02]  /*3190*/  FENCE.VIEW.ASYNC.S ;  /* 0x00000000000073c6 */ /* 0x002e640000000000 */
[----:B-1----:R1:W-:Y:S01]  /*31a0*/  SYNCS.ARRIVE.TRANS64.RED.A1T0 RZ, [R3+URZ], RZ ;  /* 0x000000ff03ff79a7 */ /* 0x0023e200081004ff */
[----:B------:R1:W3:Y:S01]  /*31b0*/  @P0 SYNCS.PHASECHK.TRANS64.TRYWAIT P2, [UR6], R2 ;  /* 0x00000002ff0005a7 */ /* 0x0002e20008041106 */
[----:B--2---:R-:W-:Y:S01]  /*31c0*/  LOP3.LUT P1, RZ, R6, 0x1, RZ, 0xc0, !PT ;  /* 0x0000000106ff7812 */ /* 0x004fe2000782c0ff */
[----:B------:R-:W2:Y:S02]  /*31d0*/  SYNCS.PHASECHK.TRANS64.TRYWAIT P0, [UR7+0xf0], R0 ;  /* 0x0000f000ff0075a7 */ /* 0x000ea40008001107 */
[----:B-123--:R-:W-:Y:S10]  /*31e0*/  @!P0 BRA `(.L_x_56) ;  /* 0x0000006000a08947 */ /* 0x00eff40003800000 */
.L_x_155:
[----:B------:R-:W-:Y:S01]  /*31f0*/  IADD3 R10, PT, PT, R10, 0x1, RZ ;  /* 0x000000010a0a7810 */ /* 0x000fe20007ffe0ff */
[----:B------:R-:W-:Y:S06]  /*3200*/  BRA.U !UP3, `(.L_x_57) ;  /* 0x000000010bc07547 */ /* 0x000fec000b800000 */
[----:B------:R-:W-:Y:S01]  /*3210*/  UPLOP3.LUT UP4, UPT, UPT, UPT, UPT, 0x40, 0x4 ;  /* 0x000000000004789c */ /* 0x000fe20003f8e870 */
[----:B------:R-:W-:Y:S01]  /*3220*/  UMOV UR13, UR9 ;  /* 0x00000009000d7c82 */ /* 0x000fe20008000000 */
[----:B------:R-:W-:Y:S01]  /*3230*/  UMOV UR12, UR4 ;  /* 0x00000004000c7c82 */ /* 0x000fe20008000000 */
[----:B------:R-:W-:-:S08]  /*3240*/  UMOV UR17, UR14 ;  /* 0x0000000e00117c82 */ /* 0x000fd00008000000 */
.L_x_60:
[----:B------:R-:W-:Y:S02]  /*3250*/  UIADD3 UR13, UPT, UPT, UR13, 0x1, URZ ;  /* 0x000000010d0d7890 */ /* 0x000fe4000fffe0ff */
[----:B--2---:R-:W-:Y:S02]  /*3260*/  ULEA UR6, UR17, UR5, 0x3 ;  /* 0x0000000511067291 */ /* 0x004fe4000f8e18ff */
[----:B------:R-:W-:Y:S01]  /*3270*/  UISETP.NE.AND UP0, UPT, UR13, URZ, UPT ;  /* 0x000000ff0d00728c */ /* 0x000fe2000bf05270 */
[----:B---3--:R-:W-:Y:S10]  /*3280*/  @P2 BRA `(.L_x_58) ;  /* 0x00000000000c2947 */ /* 0x008ff40003800000 */
[----:B-1----:R-:W-:Y:S04]  /*3290*/  SHF.L.U32 R2, R8, 0x1f, RZ ;  /* 0x0000001f08027819 */ /* 0x002fe800000006ff */
[----:B------:R-:W1:Y:S02]  /*32a0*/  SYNCS.PHASECHK.TRANS64.TRYWAIT P0, [UR6], R2 ;  /* 0x00000002ff0075a7 */ /* 0x000e640008001106 */
[----:B-1----:R-:W-:Y:S05]  /*32b0*/  @!P0 BRA `(.L_x_59) ;  /* 0x0000006000848947 */ /* 0x002fea0003800000 */
.L_x_58:
[----:B------:R-:W-:Y:S01]  /*32c0*/  UISETP.NE.AND UP1, UPT, UR12, 0x1, UPT ;  /* 0x000000010c00788c */ /* 0x000fe2000bf25270 */
[----:B------:R-:W-:Y:S01]  /*32d0*/  PLOP3.LUT P2, PT, PT, PT, PT, 0x80, 0x8 ;  /* 0x000000000008781c */ /* 0x000fe20003f4f070 */
[----:B------:R-:W-:Y:S02]  /*32e0*/  UIADD3 UR14, UPT, UPT, UR17, 0x1, URZ ;  /* 0x00000001110e7890 */ /* 0x000fe4000fffe0ff */
[----:B------:R-:W-:Y:S02]  /*32f0*/  ULEA UR28, UR17, UR11, 0xa ;  /* 0x0000000b111c7291 */ /* 0x000fe4000f8e50ff */
[----:B------:R-:W-:Y:S01]  /*3300*/  UISETP.NE.AND UP2, UPT, UR14, 0x6, UPT ;  /* 0x000000060e00788c */ /* 0x000fe2000bf45270 */
[----:B------:R-:W-:Y:S01]  /*3310*/  PLOP3.LUT P0, PT, PT, PT, UP1, 0x80, 0x8 ;  /* 0x000000000008781c */ /* 0x000fe20003f0f018 */
[----:B------:R-:W-:Y:S02]  /*3320*/  UIADD3 UR40, UPT, UPT, UR28, 0x2, URZ ;  /* 0x000000021c287890 */ /* 0x000fe4000fffe0ff */
[----:B------:R-:W-:Y:S02]  /*3330*/  USEL UR27, URZ, 0x1, UP2 ;  /* 0x00000001ff1b7887 */ /* 0x000fe40009000000 */
[----:B------:R-:W-:Y:S02]  /*3340*/  USEL UR14, UR14, URZ, UP2 ;  /* 0x000000ff0e0e7287 */ /* 0x000fe40009000000 */
[----:B------:R-:W-:Y:S02]  /*3350*/  UIADD3 UR36, UPT, UPT, UR28, 0x4, URZ ;  /* 0x000000041c247890 */ /* 0x000fe4000fffe0ff */
[----:B------:R-:W-:Y:S01]  /*3360*/  @UP1 ULEA UR26, UR14, UR5, 0x3 ;  /* 0x000000050e1a1291 */ /* 0x000fe2000f8e18ff */
[----:B------:R-:W-:Y:S01]  /*3370*/  LOP3.LUT R8, R8, UR27, RZ, 0x3c, !PT ;  /* 0x0000001b08087c12 */ /* 0x000fe2000f8e3cff */
[----:B------:R-:W-:Y:S02]  /*3380*/  UIADD3 UR32, UPT, UPT, UR28, 0x6, URZ ;  /* 0x000000061c207890 */ /* 0x000fe4000fffe0ff */
[----:B------:R-:W-:Y:S01]  /*3390*/  UIADD3 UR6, UPT, UPT, UR6, 0x30, URZ ;  /* 0x0000003006067890 */ /* 0x000fe2000fffe0ff */
[----:B-1----:R-:W-:Y:S01]  /*33a0*/  @P0 SHF.L.U32 R0, R8, 0x1f, RZ ;  /* 0x0000001f08000819 */ /* 0x002fe200000006ff */
[----:B------:R-:W-:Y:S01]  /*33b0*/  UIADD3 UR12, UPT, UPT, UR12, -0x1, URZ ;  /* 0xffffffff0c0c7890 */ /* 0x000fe2000fffe0ff */
[----:B------:R-:W-:Y:S02]  /*33c0*/  UMOV UR29, 0x40004040 ;  /* 0x40004040001d7882 */ /* 0x000fe40000000000 */
[----:B------:R2:W3:Y:S01]  /*33d0*/  @P0 SYNCS.PHASECHK.TRANS64.TRYWAIT P2, [UR26], R0 ;  /* 0x00000000ff0005a7 */ /* 0x0004e2000804111a */
[----:B------:R-:W-:Y:S01]  /*33e0*/  ULEA UR26, UR17, UR10, 0xa ;  /* 0x0000000a111a7291 */ /* 0x000fe2000f8e50ff */
[----:B------:R-:W-:Y:S01]  /*33f0*/  UMOV UR27, 0x40004040 ;  /* 0x40004040001b7882 */ /* 0x000fe20000000000 */
[----:B------:R-:W-:Y:S02]  /*3400*/  UMOV UR41, 0x40004040 ;  /* 0x4000404000297882 */ /* 0x000fe40000000000 */
[----:B------:R-:W-:Y:S02]  /*3410*/  UIADD3 UR38, UPT, UPT, UR26, 0x2, URZ ;  /* 0x000000021a267890 */ /* 0x000fe4000fffe0ff */
[----:B------:R-:W-:Y:S02]  /*3420*/  UIADD3 UR34, UPT, UPT, UR26, 0x4, URZ ;  /* 0x000000041a227890 */ /* 0x000fe4000fffe0ff */
[----:B------:R-:W-:Y:S01]  /*3430*/  UIADD3 UR30, UPT, UPT, UR26, 0x6, URZ ;  /* 0x000000061a1e7890 */ /* 0x000fe2000fffe0ff */
[----:B------:R2:W-:Y:S01]  /*3440*/  UTCHMMA gdesc[UR26], gdesc[UR28], tmem[UR8], tmem[UR24], idesc[UR25], UP4 ;  /* 0x00ff181c1a0075ea */ /* 0x0005e2000a000008 */
[----:B------:R-:W-:Y:S01]  /*3450*/  UPLOP3.LUT UP4, UPT, UPT, UPT, UPT, 0x80, 0x8 ;  /* 0x000000000008789c */ /* 0x000fe20003f8f070 */
[----:B------:R-:W-:Y:S01]  /*3460*/  UMOV UR39, 0x40004040 ;  /* 0x4000404000277882 */ /* 0x000fe20000000000 */
[----:B------:R-:W-:Y:S01]  /*3470*/  UMOV UR37, 0x40004040 ;  /* 0x4000404000257882 */ /* 0x000fe20000000000 */
[----:B------:R2:W-:Y:S01]  /*3480*/  UTCHMMA gdesc[UR38], gdesc[UR40], tmem[UR8], tmem[UR22], idesc[UR23], UPT ;  /* 0x00ff1628260075ea */ /* 0x0005e2000b800008 */
[----:B------:R-:W-:Y:S01]  /*3490*/  UMOV UR35, 0x40004040 ;  /* 0x4000404000237882 */ /* 0x000fe20000000000 */
[----:B------:R-:W-:Y:S01]  /*34a0*/  UMOV UR33, 0x40004040 ;  /* 0x4000404000217882 */ /* 0x000fe20000000000 */
[----:B------:R-:W-:Y:S01]  /*34b0*/  UMOV UR31, 0x40004040 ;  /* 0x40004040001f7882 */ /* 0x000fe20000000000 */
[----:B------:R2:W-:Y:S01]  /*34c0*/  UTCHMMA gdesc[UR34], gdesc[UR36], tmem[UR8], tmem[UR20], idesc[UR21], UPT ;  /* 0x00ff1424220075ea */ /* 0x0005e2000b800008 */
[----:B------:R2:W-:Y:S01]  /*34d0*/  UTCHMMA gdesc[UR30], gdesc[UR32], tmem[UR8], tmem[UR18], idesc[UR19], UPT ;  /* 0x00ff12201e0075ea */ /* 0x0005e2000b800008 */
[----:B------:R2:W-:Y:S01]  /*34e0*/  UTCBAR [UR6], URZ ;  /* 0x000000ff060073e9 */ /* 0x0005e200080000ff */
[----:B------:R-:W-:Y:S01]  /*34f0*/  UMOV UR17, UR14 ;  /* 0x0000000e00117c82 */ /* 0x000fe20008000000 */
[----:B------:R-:W-:Y:S05]  /*3500*/  BRA.U UP0, `(.L_x_60) ;  /* 0xfffffffd00507547 */ /* 0x000fea000b83ffff */
.L_x_57:
[----:B------:R-:W-:Y:S01]  /*3510*/  UIADD3 UR15, UPT, UPT, UR15, 0x1, URZ ;  /* 0x000000010f0f7890 */ /* 0x000fe2000fffe0ff */
[C---:B------:R-:W-:Y:S01]  /*3520*/  ISETP.NE.AND P0, PT, R10.reuse, 0x2, PT ;  /* 0x000000020a00780c */ /* 0x040fe20003f05270 */
[----:B------:R-:W-:Y:S02]  /*3530*/  UIADD3 UR7, UPT, UPT, UR7, 0xd0, URZ ;  /* 0x000000d007077890 */ /* 0x000fe4000fffe0ff */
[----:B------:R-:W-:Y:S01]  /*3540*/  UISETP.NE.AND UP0, UPT, UR15, 0x4, UPT ;  /* 0x000000040f00788c */ /* 0x000fe2000bf05270 */
[----:B-12---:R-:W-:Y:S02]  /*3550*/  SEL R0, RZ, 0x1, P0 ;  /* 0x00000001ff007807 */ /* 0x006fe40000000000 */
[----:B------:R-:W-:Y:S01]  /*3560*/  SEL R10, R10, RZ, P0 ;  /* 0x000000ff0a0a7207 */ /* 0x000fe20000000000 */
[----:B------:R-:W-:Y:S01]  /*3570*/  USEL UR6, URZ, 0x1, UP0 ;  /* 0x00000001ff067887 */ /* 0x000fe20008000000 */
[----:B------:R-:W-:Y:S01]  /*3580*/  LOP3.LUT R9, R9, R0, RZ, 0x3c, !PT ;  /* 0x0000000009097212 */ /* 0x000fe200078e3cff */
[----:B------:R-:W-:Y:S01]  /*3590*/  USEL UR15, UR15, URZ, UP0 ;  /* 0x000000ff0f0f7287 */ /* 0x000fe20008000000 */
[----:B------:R1:W-:Y:S03]  /*35a0*/  UTCBAR [UR7], URZ ;  /* 0x000000ff070073e9 */ /* 0x0003e600080000ff */
[----:B------:R-:W-:Y:S01]  /*35b0*/  LOP3.LUT R11, R11, UR6, RZ, 0x3c, !PT ;  /* 0x000000060b0b7c12 */ /* 0x000fe2000f8e3cff */
[----:B------:R-:W-:Y:S07]  /*35c0*/  @P1 BRA `(.L_x_61) ;  /* 0xfffffff800a01947 */ /* 0x000fee000383ffff */
[----:B------:R-:W2:Y:S01]  /*35d0*/  S2UR UR4, SR_CgaCtaId ;  /* 0x00000000000479c3 */ /* 0x000ea20000008800 */
[----:B------:R-:W-:Y:S01]  /*35e0*/  ELECT P0, URZ, PT ;  /* 0x0000000000ff782f */ /* 0x000fe20003800000 */
[----:B------:R-:W-:Y:S01]  /*35f0*/  IMAD.MOV.U32 R0, RZ, RZ, 0x1 ;  /* 0x00000001ff007424 */ /* 0x000fe200078e00ff */
[----:B------:R-:W-:Y:S01]  /*3600*/  UIADD3 UR5, UPT, UPT, UR5, 0xf0, URZ ;  /* 0x000000f005057890 */ /* 0x000fe2000fffe0ff */
[----:B------:R-:W-:Y:S01]  /*3610*/  SHF.L.U32 R2, R11, 0x1f, RZ ;  /* 0x0000001f0b027819 */ /* 0x000fe200000006ff */
[----:B------:R-:W-:-:S03]  /*3620*/  UMOV UR6, 0x40 ;  /* 0x0000004000067882 */ /* 0x000fc60000000000 */
[----:B------:R-:W-:Y:S01]  /*3630*/  UVIRTCOUNT.DEALLOC.SMPOOL 0x80 ;  /* 0x000000800000784c */ /* 0x000fe20000000000 */
[----:B--2---:R-:W-:Y:S02]  /*3640*/  ULEA UR4, UR4, UR6, 0x18 ;  /* 0x0000000604047291 */ /* 0x004fe4000f8ec0ff */
[----:B------:R-:W-:-:S07]  /*3650*/  ULEA UR6, UR15, UR5, 0x3 ;  /* 0x000000050f067291 */ /* 0x000fce000f8e18ff */
[----:B------:R2:W-:Y:S02]  /*3660*/  @P0 STS.U8 [UR4+0x1c], R0 ;  /* 0x00001c00ff000988 */ /* 0x0005e40008000004 */
[----:B------:R-:W4:Y:S02]  /*3670*/  SYNCS.PHASECHK.TRANS64.TRYWAIT P0, [UR6], R2 ;  /* 0x00000002ff0075a7 */ /* 0x000f240008001106 */
[----:B--2-4-:R-:W-:Y:S05]  /*3680*/  @!P0 BRA `(.L_x_62) ;  /* 0x0000005c00a88947 */ /* 0x014fea0003800000 */
.L_x_158:
[----:B-1----:R-:W-:-:S04]  /*3690*/  UIADD3 UR7, UPT, UPT, UR15, 0x1, URZ ;  /* 0x000000010f077890 */ /* 0x002fc8000fffe0ff */
[----:B------:R-:W-:-:S04]  /*36a0*/  UISETP.NE.AND UP0, UPT, UR7, 0x4, UPT ;  /* 0x000000040700788c */ /* 0x000fc8000bf05270 */
[----:B------:R-:W-:Y:S02]  /*36b0*/  USEL UR8, URZ, 0x1, UP0 ;  /* 0x00000001ff087887 */ /* 0x000fe40008000000 */
[----:B------:R-:W-:-:S04]  /*36c0*/  USEL UR7, UR7, URZ, UP0 ;  /* 0x000000ff07077287 */ /* 0x000fc80008000000 */
[----:B------:R-:W-:Y:S01]  /*36d0*/  ULEA UR6, UR7, UR5, 0x3 ;  /* 0x0000000507067291 */ /* 0x000fe2000f8e18ff */
[----:B--2---:R-:W-:-:S04]  /*36e0*/  LOP3.LUT R2, R11, UR8, RZ, 0x3c, !PT ;  /* 0x000000080b027c12 */ /* 0x004fc8000f8e3cff */
[----:B------:R-:W-:-:S04]  /*36f0*/  SHF.L.U32 R3, R2, 0x1f, RZ ;  /* 0x0000001f02037819 */ /* 0x000fc800000006ff */
[----:B------:R-:W1:Y:S02]  /*3700*/  SYNCS.PHASECHK.TRANS64.TRYWAIT P0, [UR6], R3 ;  /* 0x00000003ff0075a7 */ /* 0x000e640008001106 */
[----:B-1----:R-:W-:Y:S05]  /*3710*/  @!P0 BRA `(.L_x_63) ;  /* 0x0000005c009c8947 */ /* 0x002fea0003800000 */
.L_x_160:
        /* <DEDUP_REMOVED lines=9> */
.L_x_162:
[----:B------:R-:W-:-:S04]  /*37b0*/  UIADD3 UR7, UPT, UPT, UR7, 0x1, URZ ;  /* 0x0000000107077890 */ /* 0x000fc8000fffe0ff */
[----:B------:R-:W-:-:S04]  /*37c0*/  UISETP.NE.AND UP0, UPT, UR7, 0x4, UPT ;  /* 0x000000040700788c */ /* 0x000fc8000bf05270 */
[----:B------:R-:W-:Y:S02]  /*37d0*/  USEL UR6, URZ, 0x1, UP0 ;  /* 0x00000001ff067887 */ /* 0x000fe40008000000 */
[----:B------:R-:W-:-:S04]  /*37e0*/  USEL UR7, UR7, URZ, UP0 ;  /* 0x000000ff07077287 */ /* 0x000fc80008000000 */
[----:B------:R-:W-:Y:S01]  /*37f0*/  ULEA UR7, UR7, UR5, 0x3 ;  /* 0x0000000507077291 */ /* 0x000fe2000f8e18ff */
[----:B------:R-:W-:-:S04]  /*3800*/  LOP3.LUT R2, R2, UR6, RZ, 0x3c, !PT ;  /* 0x0000000602027c12 */ /* 0x000fc8000f8e3cff */
[----:B------:R-:W-:-:S04]  /*3810*/  SHF.L.U32 R2, R2, 0x1f, RZ ;  /* 0x0000001f02027819 */ /* 0x000fc800000006ff */
[----:B------:R-:W2:Y:S02]  /*3820*/  SYNCS.PHASECHK.TRANS64.TRYWAIT P0, [UR7], R2 ;  /* 0x00000002ff0075a7 */ /* 0x000ea40008001107 */
[----:B--2---:R-:W-:Y:S05]  /*3830*/  @!P0 BRA `(.L_x_65) ;  /* 0x0000005c00848947 */ /* 0x004fea0003800000 */
.L_x_164:
[----:B------:R-:W-:Y:S01]  /*3840*/  NOP ;  /* 0x0000000000007918 */ /* 0x000fe20000000000 */
[----:B-1----:R-:W1:Y:S01]  /*3850*/  LDS R0, [UR4+0x14] ;  /* 0x00001404ff007984 */ /* 0x002e620008000800 */
[----:B------:R-:W-:Y:S01]  /*3860*/  ULOP3.LUT UR6, UR16, 0xffff, URZ, 0xc0, !UPT ;  /* 0x0000ffff10067892 */ /* 0x000fe2000f8ec0ff */
[----:B------:R-:W-:Y:S01]  /*3870*/  UMOV UR8, 0xffff ;  /* 0x0000ffff00087882 */ /* 0x000fe20000000000 */
[----:B------:R-:W-:Y:S02]  /*3880*/  UMOV UR5, 0x1 ;  /* 0x0000000100057882 */ /* 0x000fe40000000000 */
[----:B------:R-:W-:-:S04]  /*3890*/  USHF.R.U32.HI UR6, URZ, 0x5, UR6 ;  /* 0x00000005ff067899 */ /* 0x000fc80008011606 */
[----:B------:R-:W-:Y:S02]  /*38a0*/  USHF.L.U32 UR8, UR8, UR6, URZ ;  /* 0x0000000608087299 */ /* 0x000fe400080006ff */
[----:B------:R-:W-:-:S04]  /*38b0*/  USHF.L.U32 UR5, UR5, UR6, URZ ;  /* 0x0000000605057299 */ /* 0x000fc800080006ff */
[----:B-1----:R-:W-:-:S04]  /*38c0*/  LOP3.LUT R0, R0, UR8, RZ, 0xc0, !PT ;  /* 0x0000000800007c12 */ /* 0x002fc8000f8ec0ff */
[----:B------:R-:W-:-:S13]  /*38d0*/  ISETP.NE.AND P0, PT, R0, UR8, PT ;  /* 0x0000000800007c0c */ /* 0x000fda000bf05270 */
[----:B------:R-:W-:Y:S05]  /*38e0*/  @P0 BRA `(.L_x_66) ;  /* 0x0000000000580947 */ /* 0x000fea0003800000 */
[----:B------:R-:W1:Y:S02]  /*38f0*/  LDS R0, [UR4+0x18] ;  /* 0x00001804ff007984 */ /* 0x000e640008000800 */
[----:B-1----:R-:W-:-:S04]  /*3900*/  LOP3.LUT R0, R0, UR5, RZ, 0xc0, !PT ;  /* 0x0000000500007c12 */ /* 0x002fc8000f8ec0ff */
[----:B------:R-:W-:-:S13]  /*3910*/  ISETP.NE.AND P0, PT, R0, UR5, PT ;  /* 0x0000000500007c0c */ /* 0x000fda000bf05270 */
[----:B------:R-:W-:Y:S05]  /*3920*/  @P0 BRA `(.L_x_67) ;  /* 0x00000000003c0947 */ /* 0x000fea0003800000 */
[----:B------:R-:W1:Y:S01]  /*3930*/  S2R R2, SR_LANEID ;  /* 0x0000000000027919 */ /* 0x000e620000000000 */
[----:B------:R-:W-:Y:S01]  /*3940*/  ULOP3.LUT UR8, URZ, UR8, URZ, 0x33, !UPT ;  /* 0x00000008ff087292 */ /* 0x000fe2000f8e33ff */
[----:B------:R-:W-:Y:S02]  /*3950*/  VOTEU.ANY UR7, UPT, PT ;  /* 0x0000000000077886 */ /* 0x000fe400038e0100 */
[----:B------:R-:W-:-:S03]  /*3960*/  UFLO.U32 UR7, UR7 ;  /* 0x00000007000772bd */ /* 0x000fc600080e0000 */
[----:B------:R-:W-:-:S04]  /*3970*/  IMAD.U32 R0, RZ, RZ, UR8 ;  /* 0x00000008ff007e24 */ /* 0x000fc8000f8e00ff */
[----:B------:R2:W4:Y:S02]  /*3980*/  REDUX UR6, R0 ;  /* 0x00000000000673c4 */ /* 0x0005240000000000 */
[----:B------:R1:W-:Y:S02]  /*3990*/  UTCATOMSWS.AND URZ, UR8 ;  /* 0x0000000800ff79e3 */ /* 0x0003e40008000000 */
[----:B-1----:R-:W-:Y:S02]  /*39a0*/  ISETP.EQ.U32.AND P0, PT, R2, UR7, PT ;  /* 0x0000000702007c0c */ /* 0x002fe4000bf02070 */
[----:B--2---:R-:W-:Y:S02]  /*39b0*/  LOP3.LUT R0, RZ, UR5, RZ, 0x33, !PT ;  /* 0x00000005ff007c12 */ /* 0x004fe4000f8e33ff */
[----:B----4-:R-:W-:Y:S02]  /*39c0*/  MOV R2, UR6 ;  /* 0x0000000600027c02 */ /* 0x010fe40008000f00 */
[----:B------:R-:W1:Y:S07]  /*39d0*/  REDUX UR5, R0 ;  /* 0x00000000000573c4 */ /* 0x000e6e0000000000 */
[----:B------:R2:W-:Y:S01]  /*39e0*/  @P0 ATOMS.AND RZ, [UR4+0x14], R2 ;  /* 0x00001402ffff098c */ /* 0x0005e2000a800004 */
[----:B-1----:R-:W-:-:S05]  /*39f0*/  IMAD.U32 R0, RZ, RZ, UR5 ;  /* 0x00000005ff007e24 */ /* 0x002fca000f8e00ff */
[----:B------:R2:W-:Y:S01]  /*3a00*/  @P0 ATOMS.AND RZ, [UR4+0x18], R0 ;  /* 0x00001800ffff098c */ /* 0x0005e2000a800004 */
[----:B------:R-:W-:Y:S05]  /*3a10*/  BRA `(.L_x_68) ;  /* 0x0000000000147947 */ /* 0x000fea0003800000 */
.L_x_67:
[----:B------:R-:W-:Y:S02]  /*3a20*/  MOV R2, 0x3a40 ;  /* 0x00003a4000027802 */ /* 0x000fe40000000f00 */
[----:B---3-5:R-:W-:Y:S05]  /*3a30*/  CALL.REL.NOINC `($__internal_0_$__cuda_sm10x_tcgen05_guardrail_trap_col_being_dealloced_not_returned_by_alloc) ;  /* 0x00000060006c7944 */ /* 0x028fea0003c00000 */
[----:B------:R-:W-:Y:S05]  /*3a40*/  BRA `(.L_x_68) ;  /* 0x0000000000087947 */ /* 0x000fea0003800000 */
.L_x_66:
[----:B------:R-:W-:Y:S02]  /*3a50*/  MOV R2, 0x3a70 ;  /* 0x00003a7000027802 */ /* 0x000fe40000000f00 */
[----:B---3-5:R-:W-:Y:S05]  /*3a60*/  CALL.REL.NOINC `($__internal_2_$__cuda_sm10x_tcgen05_guardrail_trap_unallocated_columns_being_dealloced) ;  /* 0x0000006000787944 */ /* 0x028fea0003c00000 */
.L_x_68:
[----:B------:R-:W-:Y:S01]  /*3a70*/  NOP ;  /* 0x0000000000007918 */ /* 0x000fe20000000000 */
[----:B------:R-:W-:Y:S05]  /*3a80*/  EXIT ;  /* 0x000000000000794d */ /* 0x000fea0003800000 */
.L_x_50:
[----:B------:R-:W-:-:S09]  /*3a90*/  UISETP.NE.OR UP1, UPT, UR8, 0x3, !UP1 ;  /* 0x000000030800788c */ /* 0x000fd2000cf25670 */
[----:B------:R-:W-:Y:S05]  /*3aa0*/  BRA.U UP1, `(.L_x_69) ;  /* 0x00000011010c7547 */ /* 0x000fea000b800000 */
[----:B------:R-:W1:Y:S01]  /*3ab0*/  LDCU.64 UR6, c[0x0][0x888] ;  /* 0x00011100ff0677ac */ /* 0x000e620008000a00 */
[----:B------:R-:W2:Y:S01]  /*3ac0*/  LDC R0, c[0x0][0xb30] ;  /* 0x0002cc00ff007b82 */ /* 0x000ea20000000800 */
[----:B------:R-:W-:Y:S02]  /*3ad0*/  HFMA2 R27, -RZ, RZ, 0, 0 ;  /* 0x00000000ff1b7431 */ /* 0x000fe400000001ff */
[----:B------:R-:W-:Y:S01]  /*3ae0*/  IMAD.MOV.U32 R29, RZ, RZ, 0x1 ;  /* 0x00000001ff1d7424 */ /* 0x000fe200078e00ff */
[----:B------:R-:W4:Y:S01]  /*3af0*/  LDCU.64 UR4, c[0x0][0x890] ;  /* 0x00011200ff0477ac */ /* 0x000f220008000a00 */
[----:B------:R-:W-:Y:S01]  /*3b00*/  IMAD.MOV.U32 R28, RZ, RZ, RZ ;  /* 0x000000ffff1c7224 */ /* 0x000fe200078e00ff */
[----:B------:R-:W-:Y:S01]  /*3b10*/  MOV R25, 0x2000 ;  /* 0x0000200000197802 */ /* 0x000fe20000000f00 */
[----:B------:R-:W-:Y:S01]  /*3b20*/  UPLOP3.LUT UP0, UPT, UPT, UPT, UPT, 0x40, 0x4 ;  /* 0x000000000004789c */ /* 0x000fe20003f0e870 */
[----:B------:R-:W3:Y:S08]  /*3b30*/  LDC R24, c[0x0][0x370] ;  /* 0x0000dc00ff187b82 */ /* 0x000ef00000000800 */
[----:B------:R-:W3:Y:S01]  /*3b40*/  LDC R3, c[0x0][0xb0c] ;  /* 0x0002c300ff037b82 */ /* 0x000ee20000000800 */
[----:B-1----:R-:W-:-:S03]  /*3b50*/  UISETP.NE.U32.AND UP1, UPT, UR6, URZ, UPT ;  /* 0x000000ff0600728c */ /* 0x002fc6000bf25070 */
[----:B------:R-:W-:Y:S01]  /*3b60*/  UMOV UR6, 0x400 ;  /* 0x0000040000067882 */ /* 0x000fe20000000000 */
[----:B------:R-:W-:Y:S02]  /*3b70*/  UISETP.NE.AND.EX UP1, UPT, UR7, URZ, UPT, UP1 ;  /* 0x000000ff0700728c */ /* 0x000fe4000bf25310 */
[----:B------:R-:W-:Y:S01]  /*3b80*/  ULEA UR6, UR45, UR6, 0x18 ;  /* 0x000000062d067291 */ /* 0x000fe2000f8ec0ff */
[----:B------:R-:W1:Y:S01]  /*3b90*/  LDC R18, c[0x0][0xb20] ;  /* 0x0002c800ff127b82 */ /* 0x000e620000000800 */
[----:B----4-:R-:W-:Y:S01]  /*3ba0*/  UISETP.NE.U32.AND UP2, UPT, UR4, URZ, UPT ;  /* 0x000000ff0400728c */ /* 0x010fe2000bf45070 */
[----:B--2---:R-:W-:Y:S01]  /*3bb0*/  ISETP.NE.AND P1, PT, R0, 0x1, PT ;  /* 0x000000010000780c */ /* 0x004fe20003f25270 */
[----:B------:R-:W-:Y:S02]  /*3bc0*/  UIADD3 UR7, UPT, UPT, UR6, 0x78, URZ ;  /* 0x0000007806077890 */ /* 0x000fe4000fffe0ff */
[----:B------:R-:W-:Y:S02]  /*3bd0*/  UIADD3 UR33, UPT, UPT, UR6, 0x60, URZ ;  /* 0x0000006006217890 */ /* 0x000fe4000fffe0ff */
[----:B------:R-:W-:Y:S01]  /*3be0*/  UIADD3 UR25, UPT, UPT, UR6, 0x68, URZ ;  /* 0x0000006806197890 */ /* 0x000fe2000fffe0ff */
[----:B------:R-:W2:Y:S01]  /*3bf0*/  LDC.64 R30, c[0x0][0x348] ;  /* 0x0000d200ff1e7b82 */ /* 0x000ea20000000a00 */
[----:B------:R-:W-:-:S02]  /*3c00*/  UIADD3 UR17, UPT, UPT, UR6, 0x70, URZ ;  /* 0x0000007006117890 */ /* 0x000fc4000fffe0ff */
[----:B------:R-:W-:Y:S02]  /*3c10*/  UPRMT UR7, UR45, 0x654, UR7 ;  /* 0x000006542d077896 */ /* 0x000fe40008000007 */
[----:B------:R-:W-:-:S03]  /*3c20*/  UISETP.NE.AND.EX UP2, UPT, UR5, URZ, UPT, UP2 ;  /* 0x000000ff0500728c */ /* 0x000fc6000bf45320 */
[----:B------:R-:W4:Y:S08]  /*3c30*/  LDC.64 R16, c[0x0][0xb10] ;  /* 0x0002c400ff107b82 */ /* 0x000f300000000a00 */
[----:B------:R-:W1:Y:S08]  /*3c40*/  LDC.64 R6, c[0x0][0xb18] ;  /* 0x0002c600ff067b82 */ /* 0x000e700000000a00 */
[----:B------:R-:W1:Y:S08]  /*3c50*/  LDC.64 R4, c[0x0][0xb28] ;  /* 0x0002ca00ff047b82 */ /* 0x000e700000000a00 */
[----:B---3--:R-:W1:Y:S02]  /*3c60*/  LDC R19, c[0x0][0x374] ;  /* 0x0000dd00ff137b82 */ /* 0x008e640000000800 */
.L_x_80:
[C---:B------:R-:W-:Y:S02]  /*3c70*/  LEA R0, R28.reuse, UR6, 0x3 ;  /* 0x000000061c007c11 */ /* 0x040fe4000f8e18ff */
[----:B------:R-:W-:Y:S02]  /*3c80*/  SHF.L.U32 R2, R27, 0x1f, RZ ;  /* 0x0000001f1b027819 */ /* 0x000fe400000006ff */
[----:B------:R-:W-:Y:S02]  /*3c90*/  LEA R20, R28, UR6, 0x4 ;  /* 0x000000061c147c11 */ /* 0x000fe4000f8e20ff */
[----:B---3--:R-:W3:Y:S02]  /*3ca0*/  SYNCS.PHASECHK.TRANS64.TRYWAIT P0, [R0+URZ+0xb0], R2 ;  /* 0x0000b002000075a7 */ /* 0x008ee400080011ff */
[----:B---3--:R-:W-:Y:S05]  /*3cb0*/  @!P0 BRA `(.L_x_70) ;  /* 0x00000058007c8947 */ /* 0x008fea0003800000 */
.L_x_165:
[----:B------:R-:W-:Y:S01]  /*3cc0*/  ISETP.GE.AND P0, PT, R42, 0x1, PT ;  /* 0x000000012a00780c */ /* 0x000fe20003f06270 */
[----:B------:R-:W1:Y:S01]  /*3cd0*/  LDS.128 R20, [R20+0x140] ;  /* 0x0001400014147984 */ /* 0x000e620000000c00 */
[----:B---3--:R-:W-:Y:S01]  /*3ce0*/  VIADD R0, R0, 0xc0 ;  /* 0x000000c000007836 */ /* 0x008fe20000000000 */
[----:B------:R-:W-:Y:S01]  /*3cf0*/  @!PT LDS RZ, [RZ] ;  /* 0x00000000fffff984 */ /* 0x000fe20000000800 */
[----:B------:R-:W-:Y:S01]  /*3d00*/  @!PT LDS RZ, [RZ] ;  /* 0x00000000fffff984 */ /* 0x000fe20000000800 */
[----:B------:R-:W-:Y:S01]  /*3d10*/  @!PT LDS RZ, [RZ] ;  /* 0x00000000fffff984 */ /* 0x000fe20000000800 */
[----:B------:R-:W-:Y:S01]  /*3d20*/  @!PT LDS RZ, [RZ] ;  /* 0x00000000fffff984 */ /* 0x000fe20000000800 */
[----:B------:R3:W-:Y:S06]  /*3d30*/  MEMBAR.ALL.CTA ;  /* 0x0000000000007992 */ /* 0x0007ec0000008000 */
[----:B---3--:R-:W3:Y:S01]  /*3d40*/  FENCE.VIEW.ASYNC.S ;  /* 0x00000000000073c6 */ /* 0x008ee20000000000 */
[----:B------:R-:W-:Y:S04]  /*3d50*/  PRMT R0, RZ, 0x654, R0 ;  /* 0x00000654ff007816 */ /* 0x000fe80000000000 */
[----:B---3--:R3:W-:Y:S01]  /*3d60*/  SYNCS.ARRIVE.TRANS64.RED.A1T0 RZ, [R0+URZ], RZ ;  /* 0x000000ff00ff79a7 */ /* 0x0087e200081004ff */
[----:B-1----:R-:W-:Y:S11]  /*3d70*/  LOP3.LUT P3, RZ, R22, 0x1, RZ, 0xc0, !PT ;  /* 0x0000000116ff7812 */ /* 0x002ff6000786c0ff */
[----:B------:R-:W-:Y:S02]  /*3d80*/  @!UPT UIADD3 URZ, UPT, UPT, URZ, URZ, URZ ;  /* 0x000000fffffff290 */ /* 0x000fe4000fffe0ff */
[----:B------:R-:W-:Y:S02]  /*3d90*/  @P3 MOV R11, R20 ;  /* 0x00000014000b3202 */ /* 0x000fe40000000f00 */
[----:B------:R-:W-:Y:S01]  /*3da0*/  @P3 LOP3.LUT R10, R21, 0xffff, RZ, 0xc0, !PT ;  /* 0x0000ffff150a3812 */ /* 0x000fe200078ec0ff */
[----:B---3--:R-:W-:Y:S06]  /*3db0*/  @!P0 BRA `(.L_x_71) ;  /* 0x0000000000a48947 */ /* 0x008fec0003800000 */
[-C--:B------:R-:W-:Y:S01]  /*3dc0*/  IMAD.HI.U32 R0, R19, R7.reuse, RZ ;  /* 0x0000000713007227 */ /* 0x080fe200078e00ff */
[----:B------:R-:W-:Y:S02]  /*3dd0*/  ISETP.NE.AND P0, PT, R6, 0x1, PT ;  /* 0x000000010600780c */ /* 0x000fe40003f05270 */
[----:B------:R-:W-:Y:S01]  /*3de0*/  ISETP.NE.AND P2, PT, R42, 0x1, PT ;  /* 0x000000012a00780c */ /* 0x000fe20003f45270 */
[----:B----4-:R-:W-:Y:S01]  /*3df0*/  IMAD.HI.U32 R9, R24, R16, RZ ;  /* 0x0000001018097227 */ /* 0x010fe200078e00ff */
[----:B------:R-:W-:Y:S02]  /*3e00*/  SHF.R.U32.HI R0, RZ, R18, R0 ;  /* 0x00000012ff007219 */ /* 0x000fe40000011600 */
[----:B------:R-:W-:Y:S01]  /*3e10*/  ISETP.NE.AND P4, PT, R3, 0x1, PT ;  /* 0x000000010300780c */ /* 0x000fe20003f85270 */
[----:B------:R-:W-:Y:S01]  /*3e20*/  IMAD.HI.U32 R13, R10, R7, RZ ;  /* 0x000000070a0d7227 */ /* 0x000fe200078e00ff */
[----:B------:R-:W-:Y:S02]  /*3e30*/  SHF.R.U32.HI R9, RZ, R17, R9 ;  /* 0x00000011ff097219 */ /* 0x000fe40000011609 */
[----:B------:R-:W-:Y:S01]  /*3e40*/  SEL R0, R19, R0, !P0 ;  /* 0x0000000013007207 */ /* 0x000fe20004000000 */
[----:B------:R-:W-:Y:S01]  /*3e50*/  IMAD.HI.U32 R12, R11, R16, RZ ;  /* 0x000000100b0c7227 */ /* 0x000fe200078e00ff */
[----:B------:R-:W-:Y:S03]  /*3e60*/  SEL R9, R24, R9, !P4 ;  /* 0x0000000918097207 */ /* 0x000fe60006000000 */
[-C--:B------:R-:W-:Y:S01]  /*3e70*/  IMAD.HI.U32 R8, R0, R4.reuse, RZ ;  /* 0x0000000400087227 */ /* 0x080fe200078e00ff */
[----:B------:R-:W-:Y:S03]  /*3e80*/  SHF.R.U32.HI R12, RZ, R17, R12 ;  /* 0x00000011ff0c7219 */ /* 0x000fe6000001160c */
[----:B------:R-:W-:Y:S01]  /*3e90*/  IMAD.HI.U32 R2, R9, R4, RZ ;  /* 0x0000000409027227 */ /* 0x000fe200078e00ff */
[-C--:B------:R-:W-:Y:S02]  /*3ea0*/  @P2 SHF.R.U32.HI R0, RZ, R5.reuse, R8 ;  /* 0x00000005ff002219 */ /* 0x080fe40000011608 */
[----:B------:R-:W-:Y:S02]  /*3eb0*/  SHF.R.U32.HI R8, RZ, R18, R13 ;  /* 0x00000012ff087219 */ /* 0x000fe4000001160d */
[----:B------:R-:W-:Y:S01]  /*3ec0*/  @P2 SHF.R.U32.HI R9, RZ, R5, R2 ;  /* 0x00000005ff092219 */ /* 0x000fe20000011602 */
[----:B------:R-:W-:Y:S01]  /*3ed0*/  IMAD R0, R42, R0, RZ ;  /* 0x000000002a007224 */ /* 0x000fe200078e02ff */
[----:B------:R-:W-:Y:S02]  /*3ee0*/  SEL R8, R10, R8, !P0 ;  /* 0x000000080a087207 */ /* 0x000fe40004000000 */
[----:B------:R-:W-:Y:S01]  /*3ef0*/  SEL R2, R11, R12, !P4 ;  /* 0x0000000c0b027207 */ /* 0x000fe20006000000 */
[----:B------:R-:W-:Y:S01]  /*3f00*/  IMAD R12, R42, R9, RZ ;  /* 0x000000092a0c7224 */ /* 0x000fe200078e02ff */
[C---:B------:R-:W-:Y:S01]  /*3f10*/  ISETP.GE.AND P0, PT, R8.reuse, R0, PT ;  /* 0x000000000800720c */ /* 0x040fe20003f06270 */
[----:B------:R-:W-:Y:S03]  /*3f20*/  IMAD.HI.U32 R0, R8, R4, RZ ;  /* 0x0000000408007227 */ /* 0x000fe600078e00ff */
[----:B------:R-:W-:Y:S02]  /*3f30*/  ISETP.GE.OR P0, PT, R2, R12, P0 ;  /* 0x0000000c0200720c */ /* 0x000fe40000706670 */
[-C--:B------:R-:W-:Y:S04]  /*3f40*/  SHF.R.U32.HI R0, RZ, R5.reuse, R0 ;  /* 0x00000005ff007219 */ /* 0x080fe80000011600 */
[----:B------:R-:W-:Y:S05]  /*3f50*/  SEL R13, R8, R0, !P2 ;  /* 0x00000000080d7207 */ /* 0x000fea0005000000 */
[----:B------:R-:W-:Y:S02]  /*3f60*/  IMAD.MOV R12, RZ, RZ, -R13 ;  /* 0x000000ffff0c7224 */ /* 0x000fe400078e0a0d */
[----:B------:R-:W-:Y:S04]  /*3f70*/  @!P0 IMAD.HI.U32 R0, R2, R4, RZ ;  /* 0x0000000402008227 */ /* 0x000fe800078e00ff */
[----:B------:R-:W-:Y:S01]  /*3f80*/  IMAD R12, R42, R12, R8 ;  /* 0x0000000c2a0c7224 */ /* 0x000fe200078e0208 */
[----:B------:R-:W-:Y:S04]  /*3f90*/  @!P0 SHF.R.U32.HI R0, RZ, R5, R0 ;  /* 0x00000005ff008219 */ /* 0x000fe80000011600 */
[----:B------:R-:W-:Y:S04]  /*3fa0*/  @!P0 SEL R0, R2, R0, !P2 ;  /* 0x0000000002008207 */ /* 0x000fe80005000000 */
[----:B------:R-:W-:Y:S01]  /*3fb0*/  @!P0 IADD3 R13, PT, PT, R13, -R0, RZ ;  /* 0x800000000d0d8210 */ /* 0x000fe20007ffe0ff */
[----:B------:R-:W-:Y:S01]  /*3fc0*/  @!P0 IMAD R0, R9, R12, R0 ;  /* 0x0000000c09008224 */ /* 0x000fe200078e0200 */
[----:B------:R-:W-:Y:S01]  /*3fd0*/  IADD3 R9, PT, PT, -R8, RZ, RZ ;  /* 0x000000ff08097210 */ /* 0x000fe20007ffe1ff */
[--C-:B------:R-:W-:Y:S02]  /*3fe0*/  IMAD.MOV R12, RZ, RZ, -R2.reuse ;  /* 0x000000ffff0c7224 */ /* 0x100fe400078e0a02 */
[----:B------:R-:W-:Y:S02]  /*3ff0*/  @!P0 IMAD R8, R13, R42, R2 ;  /* 0x0000002a0d088224 */ /* 0x000fe400078e0202 */
[----:B------:R-:W-:Y:S02]  /*4000*/  @!P0 IMAD.MOV.U32 R2, RZ, RZ, R0 ;  /* 0x000000ffff028224 */ /* 0x000fe400078e0000 */
[----:B------:R-:W-:Y:S02]  /*4010*/  IMAD R11, R3, R12, R11 ;  /* 0x0000000c030b7224 */ /* 0x000fe400078e020b */
[----:B------:R-:W-:Y:S02]  /*4020*/  IMAD R10, R6, R9, R10 ;  /* 0x00000009060a7224 */ /* 0x000fe400078e020a */
[----:B------:R-:W-:Y:S02]  /*4030*/  IMAD R11, R2, R3, R11 ;  /* 0x00000003020b7224 */ /* 0x000fe400078e020b */
[----:B------:R-:W-:Y:S02]  /*4040*/  IMAD R10, R8, R6, R10 ;  /* 0x00000006080a7224 */ /* 0x000fe400078e020a */
.L_x_71:
[----:B------:R-:W-:Y:S05]  /*4050*/  BRA.U UP0, `(.L_x_72) ;  /* 0x0000000100107547 */ /* 0x000fea000b800000 */
[----:B------:R-:W-:Y:S04]  /*4060*/  MOV R2, UR13 ;  /* 0x0000000d00027c02 */ /* 0x000fe80008000f00 */
[----:B------:R-:W-:Y:S04]  /*4070*/  SHF.L.U32 R2, R2, 0x1f, RZ ;  /* 0x0000001f02027819 */ /* 0x000fe800000006ff */
[----:B------:R-:W1:Y:S02]  /*4080*/  SYNCS.PHASECHK.TRANS64.TRYWAIT P0, [UR6+0xa8], R2 ;  /* 0x0000a802ff0075a7 */ /* 0x000e640008001106 */
[----:B-1----:R-:W-:Y:S05]  /*4090*/  @!P0 BRA `(.L_x_73) ;  /* 0x0000005400988947 */ /* 0x002fea0003800000 */
.L_x_72:
[----:B------:R-:W-:Y:S02]  /*40a0*/  R2UR UR35, R15 ;  /* 0x000000000f2372ca */ /* 0x000fe400000e0000 */
[----:B------:R-:W-:Y:S02]  /*40b0*/  R2UR UR34, R14 ;  /* 0x000000000e2272ca */ /* 0x000fe400000e0000 */
[----:B------:R-:W-:Y:S02]  /*40c0*/  ISETP.NE.U32.AND P2, PT, RZ, UR4, PT ;  /* 0x00000004ff007c0c */ /* 0x000fe4000bf45070 */
[----:B------:R-:W-:Y:S02]  /*40d0*/  SHF.L.U32 R14, R29, 0x1f, RZ ;  /* 0x0000001f1d0e7819 */ /* 0x000fe400000006ff */
[----:B------:R-:W-:Y:S05]  /*40e0*/  ISETP.NE.AND.EX P2, PT, RZ, UR5, PT, P2 ;  /* 0x00000005ff007c0c */ /* 0x000fea000bf45320 */
[----:B------:R-:W-:Y:S02]  /*40f0*/  USHF.L.U32 UR35, UR35, 0x7, URZ ;  /* 0x0000000723237899 */ /* 0x000fe400080006ff */
[----:B------:R-:W-:Y:S01]  /*4100*/  USHF.L.U32 UR34, UR34, 0x7, URZ ;  /* 0x0000000722227899 */ /* 0x000fe200080006ff */
[----:B------:R-:W-:Y:S11]  /*4110*/  BRA.U !UP2, `(.L_x_74) ;  /* 0x000000010a347547 */ /* 0x000ff6000b800000 */
[----:B------:R-:W-:Y:S01]  /*4120*/  UPLOP3.LUT UP3, UPT, UPT, UPT, UP1, 0x80, 0x8 ;  /* 0x000000000008789c */ /* 0x000fe20003f6f010 */
[----:B-1----:R-:W-:Y:S02]  /*4130*/  HFMA2 R0, -RZ, RZ, 0, 5.9604644775390625e-08 ;  /* 0x00000001ff007431 */ /* 0x002fe400000001ff */
[----:B------:R-:W-:Y:S03]  /*4140*/  IMAD.MOV.U32 R94, RZ, RZ, 0x1 ;  /* 0x00000001ff5e7424 */ /* 0x000fe600078e00ff */
[----:B------:R-:W-:Y:S05]  /*4150*/  PLOP3.LUT P0, PT, PT, PT, UP3, 0x80, 0x8 ;  /* 0x000000000008781c */ /* 0x000fea0003f0f038 */
[----:B------:R-:W1:Y:S01]  /*4160*/  @UP3 LDCU.64 UR10, c[0x0][0x888] ;  /* 0x00011100ff0a37ac */ /* 0x000e620008000a00 */
[----:B------:R-:W-:Y:S07]  /*4170*/  @UP3 UIMAD UR8, UR44, UR4, URZ ;  /* 0x000000042c0832a4 */ /* 0x000fee000f8e02ff */
[----:B------:R-:W-:Y:S01]  /*4180*/  @!P0 PRMT R94, R0, 0x7610, R94 ;  /* 0x00007610005e8816 */ /* 0x000fe2000000005e */
[----:B-1----:R-:W-:Y:S03]  /*4190*/  @UP3 UIMAD.WIDE UR10, UR8, 0x4, UR10 ;  /* 0x00000004080a38a5 */ /* 0x002fe6000f8e020a */
[----:B------:R-:W1:Y:S03]  /*41a0*/  @!UP3 LDCU UR8, c[0x0][0x880] ;  /* 0x00011000ff08b7ac */ /* 0x000e660008000800 */
[----:B------:R-:W-:Y:S01]  /*41b0*/  IMAD.U32 R8, RZ, RZ, UR10 ;  /* 0x0000000aff087e24 */ /* 0x000fe2000f8e00ff */
[----:B------:R-:W-:Y:S05]  /*41c0*/  MOV R9, UR11 ;  /* 0x0000000b00097c02 */ /* 0x000fea0008000f00 */
[----:B-----5:R3:W5:Y:S02]  /*41d0*/  @P0 LDG.E R49, desc[UR46][R8.64] ;  /* 0x0000002e08310981 */ /* 0x020764000c1e1900 */
[----:B-1-3--:R-:W-:Y:S07]  /*41e0*/  @!P0 IMAD.U32 R49, RZ, RZ, UR8 ;  /* 0x00000008ff318e24 */ /* 0x00afee000f8e00ff */
.L_x_74:
[----:B-----5:R-:W-:Y:S01]  /*41f0*/  @!P2 FSETP.EQ.AND P0, PT, R49, RZ, PT ;  /* 0x000000ff3100a20b */ /* 0x020fe20003f02000 */
[----:B------:R-:W-:Y:S01]  /*4200*/  @!UPT UIADD3 URZ, UPT, UPT, URZ, URZ, URZ ;  /* 0x000000fffffff290 */ /* 0x000fe2000fffe0ff */
[----:B------:R-:W-:Y:S11]  /*4210*/  @!P2 BRA `(.L_x_75) ;  /* 0x000000000014a947 */ /* 0x000ff60003800000 */
[----:B------:R-:W-:Y:S02]  /*4220*/  LOP3.LUT P2, RZ, R94, 0xff, RZ, 0xc0, !PT ;  /* 0x000000ff5eff7812 */ /* 0x000fe4000784c0ff */
[----:B------:R-:W-:Y:S04]  /*4230*/  PLOP3.LUT P0, PT, PT, PT, UP3, 0x80, 0x8 ;  /* 0x000000000008781c */ /* 0x000fe80003f0f038 */
[----:B------:R-:W-:Y:S07]  /*4240*/  PLOP3.LUT P0, PT, P0, PT, PT, 0x8, 0x80 ;  /* 0x000000000080781c */ /* 0x000fee000070e170 */
[----:B------:R-:W-:Y:S11]  /*4250*/  @P2 FSETP.EQ.AND P0, PT, R49, RZ, PT ;  /* 0x000000ff3100220b */ /* 0x000ff60003f02000 */
[----:B------:R-:W-:Y:S02]  /*4260*/  @!UPT UIADD3 URZ, UPT, UPT, URZ, URZ, URZ ;  /* 0x000000fffffff290 */ /* 0x000fe4000fffe0ff */
.L_x_75:
[----:B------:R-:W3:Y:S01]  /*4270*/  SYNCS.PHASECHK.TRANS64.TRYWAIT P2, [UR6+0x80], R14 ;  /* 0x0000800eff0075a7 */ /* 0x000ee20008041106 */
[----:B------:R-:W-:Y:S04]  /*4280*/  ELECT P4, URZ, PT ;  /* 0x0000000000ff782f */ /* 0x000fe80003880000 */
[----:B------:R-:W-:Y:S11]  /*4290*/  PLOP3.LUT P4, PT, P0, P4, PT, 0xf2, 0x2f ;  /* 0x00000000002f781c */ /* 0x000ff60000789e72 */
[----:B------:R-:W-:Y:S02]  /*42a0*/  @!UPT UIADD3 URZ, UPT, UPT, URZ, URZ, URZ ;  /* 0x000000fffffff290 */ /* 0x000fe4000fffe0ff */
[----:B--2---:R-:W-:Y:S05]  /*42b0*/  @!P4 IADD3 R8, P0, PT, R30, 0x580, RZ ;  /* 0x000005801e08c810 */ /* 0x004fea0007f1e0ff */
[----:B-1----:R-:W-:Y:S01]  /*42c0*/  @!P4 IMAD.X R2, RZ, RZ, R31, P0 ;  /* 0x000000ffff02c224 */ /* 0x002fe200000e061f */
[----:B---3--:R-:W-:Y:S07]  /*42d0*/  @!P2 BRA `(.L_x_76) ;  /* 0x000000540020a947 */ /* 0x008fee0003800000 */
.L_x_168:
[----:B------:R-:W-:Y:S01]  /*42e0*/  @!P4 R2UR UR8, R2 ;  /* 0x000000000208c2ca */ /* 0x000fe200000e0000 */
[----:B------:R-:W-:Y:S01]  /*42f0*/  VOTEU.ALL UP0, P4 ;  /* 0x0000000000ff7886 */ /* 0x000fe20002000000 */
[----:B------:R-:W-:Y:S01]  /*4300*/  @!P4 R2UR UR9, R8 ;  /* 0x000000000809c2ca */ /* 0x000fe200000e0000 */
[----:B-1----:R-:W-:Y:S01]  /*4310*/  @!P4 IMAD.MOV.U32 R0, RZ, RZ, 0x2000 ;  /* 0x00002000ff00c424 */ /* 0x002fe200078e00ff */
[----:B------:R-:W-:Y:S01]  /*4320*/  UMOV UR10, 0x0 ;  /* 0x00000000000a7882 */ /* 0x000fe20000000000 */
[----:B------:R-:W-:Y:S01]  /*4330*/  UMOV UR11, 0x10000000 ;  /* 0x10000000000b7882 */ /* 0x000fe20000000000 */
[----:B------:R-:W-:Y:S01]  /*4340*/  @!UP0 UIADD3 UR32, UPT, UPT, UR6, 0x200, URZ ;  /* 0x0000020006208890 */ /* 0x000fe2000fffe0ff */
[----:B------:R-:W-:Y:S01]  /*4350*/  VOTEU.ALL UP0, P4 ;  /* 0x0000000000ff7886 */ /* 0x000fe20002000000 */
[----:B------:R-:W-:Y:S05]  /*4360*/  UMOV UR36, UR44 ;  /* 0x0000002c00247c82 */ /* 0x000fea0008000000 */
[----:B------:R-:W-:Y:S01]  /*4370*/  IMAD.U32 R9, RZ, RZ, UR8 ;  /* 0x00000008ff097e24 */ /* 0x000fe2000f8e00ff */
[----:B------:R-:W-:Y:S01]  /*4380*/  UPRMT UR8, UR45, 0x654, UR33 ;  /* 0x000006542d087896 */ /* 0x000fe20008000021 */
[----:B------:R-:W-:Y:S03]  /*4390*/  IMAD.U32 R8, RZ, RZ, UR9 ;  /* 0x00000009ff087e24 */ /* 0x000fe6000f8e00ff */
[----:B------:R-:W-:Y:S02]  /*43a0*/  @!P4 R2UR UR15, R9 ;  /* 0x00000000090fc2ca */ /* 0x000fe400000e0000 */
[----:B------:R-:W-:Y:S02]  /*43b0*/  @!P4 R2UR UR14, R8 ;  /* 0x00000000080ec2ca */ /* 0x000fe400000e0000 */
[----:B------:R-:W-:Y:S05]  /*43c0*/  @!P4 IADD3 R8, P0, PT, R30, 0x580, RZ ;  /* 0x000005801e08c810 */ /* 0x000fea0007f1e0ff */
[----:B------:R-:W-:Y:S06]  /*43d0*/  @!P4 IMAD.X R2, RZ, RZ, R31, P0 ;  /* 0x000000ffff02c224 */ /* 0x000fec00000e061f */
[----:B------:R1:W-:Y:S01]  /*43e0*/  @!UP0 UTMALDG.3D [UR32], [UR14], desc[UR10] ;  /* 0x00000a200e0085b4 */ /* 0x0003e20008011000 */
[----:B------:R1:W-:Y:S01]  /*43f0*/  @!P4 SYNCS.ARRIVE.TRANS64.RED.A0TR RZ, [UR6+0x60], R0 ;  /* 0x00006000ffffc9a7 */ /* 0x0003e20008300406 */
[----:B------:R-:W-:Y:S01]  /*4400*/  SYNCS.ARRIVE.TRANS64.RED.A1T0 RZ, [UR8], RZ ;  /* 0x000000ffffff79a7 */ /* 0x000fe20008100408 */
[----:B------:R-:W2:Y:S02]  /*4410*/  SYNCS.PHASECHK.TRANS64.TRYWAIT P2, [UR6+0x88], R14 ;  /* 0x0000880eff0075a7 */ /* 0x000ea40008041106 */
[----:B-12---:R-:W-:Y:S05]  /*4420*/  @!P2 BRA `(.L_x_77) ;  /* 0x0000005000e4a947 */ /* 0x006fea0003800000 */
.L_x_170:
[----:B------:R-:W-:Y:S01]  /*4430*/  @!P4 R2UR UR8, R2 ;  /* 0x000000000208c2ca */ /* 0x000fe200000e0000 */
[----:B------:R-:W-:Y:S01]  /*4440*/  VOTEU.ALL UP0, P4 ;  /* 0x0000000000ff7886 */ /* 0x000fe20002000000 */
[----:B------:R-:W-:Y:S01]  /*4450*/  @!P4 R2UR UR9, R8 ;  /* 0x000000000809c2ca */ /* 0x000fe200000e0000 */
[----:B-1----:R-:W-:Y:S01]  /*4460*/  @!P4 IMAD.MOV.U32 R0, RZ, RZ, 0x2000 ;  /* 0x00002000ff00c424 */ /* 0x002fe200078e00ff */
[----:B------:R-:W-:Y:S01]  /*4470*/  UMOV UR10, 0x0 ;  /* 0x00000000000a7882 */ /* 0x000fe20000000000 */
[----:B------:R-:W-:Y:S01]  /*4480*/  UMOV UR11, 0x10000000 ;  /* 0x10000000000b7882 */ /* 0x000fe20000000000 */
[----:B------:R-:W-:Y:S02]  /*4490*/  @!UP0 UIADD3 UR26, UPT, UPT, UR34, 0x20, URZ ;  /* 0x00000020221a8890 */ /* 0x000fe4000fffe0ff */
[----:B------:R-:W-:Y:S01]  /*44a0*/  @!UP0 UIADD3 UR24, UPT, UPT, UR6, 0x2200, URZ ;  /* 0x0000220006188890 */ /* 0x000fe2000fffe0ff */
[----:B------:R-:W-:Y:S01]  /*44b0*/  VOTEU.ALL UP0, P4 ;  /* 0x0000000000ff7886 */ /* 0x000fe20002000000 */
[----:B------:R-:W-:Y:S01]  /*44c0*/  UMOV UR27, UR35 ;  /* 0x00000023001b7c82 */ /* 0x000fe20008000000 */
[----:B------:R-:W-:Y:S02]  /*44d0*/  UMOV UR28, UR44 ;  /* 0x0000002c001c7c82 */ /* 0x000fe40008000000 */
        /* <DEDUP_REMOVED lines=12> */
.L_x_172:
[----:B------:R-:W2:Y:S01]  /*45a0*/  LDC.64 R12, c[0x0][0xb18] ;  /* 0x0002c600ff0c7b82 */ /* 0x000ea20000000a00 */
[----:B------:R-:W-:Y:S01]  /*45b0*/  @!P4 R2UR UR8, R2 ;  /* 0x000000000208c2ca */ /* 0x000fe200000e0000 */
[----:B------:R-:W-:Y:S01]  /*45c0*/  VOTEU.ALL UP0, P4 ;  /* 0x0000000000ff7886 */ /* 0x000fe20002000000 */
[----:B------:R-:W-:Y:S01]  /*45d0*/  @!P4 R2UR UR9, R8 ;  /* 0x000000000809c2ca */ /* 0x000fe200000e0000 */
[----:B-1----:R-:W-:Y:S01]  /*45e0*/  @!P4 IMAD.MOV.U32 R0, RZ, RZ, 0x2000 ;  /* 0x00002000ff00c424 */ /* 0x002fe200078e00ff */
[----:B------:R-:W-:Y:S03]  /*45f0*/  UMOV UR10, 0x0 ;  /* 0x00000000000a7882 */ /* 0x000fe60000000000 */
[----:B------:R-:W1:Y:S01]  /*4600*/  @!P1 LDC R2, c[0x0][0xb0c] ;  /* 0x0002c300ff029b82 */ /* 0x000e620000000800 */
[----:B------:R-:W-:Y:S01]  /*4610*/  @!UP0 UIADD3 UR18, UPT, UPT, UR34, 0x40, URZ ;  /* 0x0000004022128890 */ /* 0x000fe2000fffe0ff */
[----:B------:R-:W-:Y:S01]  /*4620*/  @P3 SHF.R.U32.HI R26, RZ, 0x10, R21 ;  /* 0x00000010ff1a3819 */ /* 0x000fe20000011615 */
[----:B------:R-:W-:Y:S01]  /*4630*/  @!UP0 UIADD3 UR16, UPT, UPT, UR6, 0x4200, URZ ;  /* 0x0000420006108890 */ /* 0x000fe2000fffe0ff */
[----:B------:R-:W-:Y:S01]  /*4640*/  VIADD R28, R28, 0x1 ;  /* 0x000000011c1c7836 */ /* 0x000fe20000000000 */
[----:B------:R-:W-:Y:S01]  /*4650*/  VOTEU.ALL UP0, P4 ;  /* 0x0000000000ff7886 */ /* 0x000fe20002000000 */
[----:B------:R-:W-:Y:S01]  /*4660*/  UMOV UR11, 0x10000000 ;  /* 0x10000000000b7882 */ /* 0x000fe20000000000 */
[----:B------:R-:W-:Y:S01]  /*4670*/  UMOV UR19, UR35 ;  /* 0x0000002300137c82 */ /* 0x000fe20008000000 */
[----:B------:R-:W-:Y:S01]  /*4680*/  IMAD.U32 R9, RZ, RZ, UR8 ;  /* 0x00000008ff097e24 */ /* 0x000fe2000f8e00ff */
[----:B------:R-:W-:Y:S01]  /*4690*/  UMOV UR20, UR44 ;  /* 0x0000002c00147c82 */ /* 0x000fe20008000000 */
[----:B------:R-:W-:Y:S01]  /*46a0*/  IMAD.U32 R8, RZ, RZ, UR9 ;  /* 0x00000009ff087e24 */ /* 0x000fe2000f8e00ff */
[----:B------:R-:W-:Y:S02]  /*46b0*/  UPRMT UR8, UR45, 0x654, UR17 ;  /* 0x000006542d087896 */ /* 0x000fe40008000011 */
[----:B------:R-:W-:Y:S02]  /*46c0*/  @!P4 R2UR UR15, R9 ;  /* 0x00000000090fc2ca */ /* 0x000fe400000e0000 */
[----:B------:R-:W-:Y:S02]  /*46d0*/  @!P4 R2UR UR14, R8 ;  /* 0x00000000080ec2ca */ /* 0x000fe400000e0000 */
[----:B------:R-:W3:Y:S11]  /*46e0*/  LDC.64 R8, c[0x0][0xb10] ;  /* 0x0002c400ff087b82 */ /* 0x000ef60000000a00 */
[----:B------:R1:W-:Y:S01]  /*46f0*/  @!UP0 UTMALDG.3D [UR16], [UR14], desc[UR10] ;  /* 0x00000a100e0085b4 */ /* 0x0003e20008011000 */
[----:B------:R5:W-:Y:S01]  /*4700*/  @!P4 SYNCS.ARRIVE.TRANS64.RED.A0TR RZ, [UR6+0x70], R0 ;  /* 0x00007000ffffc9a7 */ /* 0x000be20008300406 */
[C---:B---3--:R-:W-:Y:S01]  /*4710*/  @!P1 IMAD.HI.U32 R8, R11.reuse, R8, RZ ;  /* 0x000000080b089227 */ /* 0x048fe200078e00ff */
[----:B--2---:R-:W-:Y:S02]  /*4720*/  @!P1 ISETP.NE.AND P0, PT, R12, 0x1, PT ;  /* 0x000000010c00980c */ /* 0x004fe40003f05270 */
[----:B-1----:R-:W-:Y:S01]  /*4730*/  @!P1 ISETP.NE.AND P2, PT, R2, 0x1, PT ;  /* 0x000000010200980c */ /* 0x002fe20003f45270 */
[----:B------:R-:W-:Y:S01]  /*4740*/  SYNCS.ARRIVE.TRANS64.RED.A1T0 RZ, [UR8], RZ ;  /* 0x000000ffffff79a7 */ /* 0x000fe20008100408 */
[C---:B------:R-:W-:Y:S01]  /*4750*/  @!P1 IMAD.HI.U32 R13, R10.reuse, R13, RZ ;  /* 0x0000000d0a0d9227 */ /* 0x040fe200078e00ff */
[----:B------:R-:W-:Y:S04]  /*4760*/  @!P1 SHF.R.U32.HI R8, RZ, R9, R8 ;  /* 0x00000009ff089219 */ /* 0x000fe80000011608 */
[----:B------:R-:W-:Y:S01]  /*4770*/  @!P1 SEL R8, R11, R8, !P2 ;  /* 0x000000080b089207 */ /* 0x000fe20005000000 */
[----:B------:R-:W1:Y:S01]  /*4780*/  SYNCS.PHASECHK.TRANS64.TRYWAIT P5, [UR6+0x98], R14 ;  /* 0x0000980eff0075a7 */ /* 0x000e6200080a1106 */
[----:B-----5:R-:W2:Y:S02]  /*4790*/  @!P1 LDC R0, c[0x0][0xb20] ;  /* 0x0002c800ff009b82 */ /* 0x020ea40000000800 */
[----:B--2---:R-:W-:Y:S04]  /*47a0*/  @!P1 SHF.R.U32.HI R0, RZ, R0, R13 ;  /* 0x00000000ff009219 */ /* 0x004fe8000001160d */
[----:B------:R-:W-:Y:S05]  /*47b0*/  @!P1 SEL R9, R10, R0, !P0 ;  /* 0x000000000a099207 */ /* 0x000fea0004000000 */
[----:B------:R-:W-:Y:S02]  /*47c0*/  @!P1 IMAD.IADD R0, R9, 0x1, -R8 ;  /* 0x0000000109009824 */ /* 0x000fe400078e0a08 */
[----:B------:R-:W-:Y:S02]  /*47d0*/  @!P1 IMAD.IADD R8, R8, 0x1, -R9 ;  /* 0x0000000108089824 */ /* 0x000fe400078e0a09 */
[----:B------:R-:W-:Y:S02]  /*47e0*/  @!P1 IMAD R11, R0, R2, R11 ;  /* 0x00000002000b9224 */ /* 0x000fe400078e020b */
[----:B------:R-:W-:Y:S01]  /*47f0*/  @!P1 IMAD R10, R8, R12, R10 ;  /* 0x0000000c080a9224 */ /* 0x000fe200078e020a */
[----:B-1----:R-:W-:Y:S06]  /*4800*/  @!P5 BRA `(.L_x_79) ;  /* 0x00000050001cd947 */ /* 0x002fec0003800000 */
.L_x_174:
[----:B------:R-:W-:Y:S01]  /*4810*/  @!P4 IADD3 R2, P0, PT, R30, 0x580, RZ ;  /* 0x000005801e02c810 */ /* 0x000fe20007f1e0ff */
[----:B------:R-:W-:Y:S01]  /*4820*/  VOTEU.ALL UP0, P4 ;  /* 0x0000000000ff7886 */ /* 0x000fe20002000000 */
[----:B------:R-:W-:Y:S01]  /*4830*/  UMOV UR18, 0x0 ;  /* 0x0000000000127882 */ /* 0x000fe20000000000 */
[----:B------:R-:W-:Y:S01]  /*4840*/  UMOV UR19, 0x10000000 ;  /* 0x1000000000137882 */ /* 0x000fe20000000000 */
[----:B------:R-:W-:Y:S01]  /*4850*/  @!P4 R2UR UR9, R2 ;  /* 0x000000000209c2ca */ /* 0x000fe200000e0000 */
[----:B-1----:R-:W-:Y:S01]  /*4860*/  @!P4 IMAD.X R0, RZ, RZ, R31, P0 ;  /* 0x000000ffff00c224 */ /* 0x002fe200000e061f */
[----:B------:R-:W-:Y:S01]  /*4870*/  @!UP0 UIADD3 UR10, UPT, UPT, UR34, 0x60, URZ ;  /* 0x00000060220a8890 */ /* 0x000fe2000fffe0ff */
[----:B------:R-:W-:Y:S01]  /*4880*/  ISETP.NE.AND P0, PT, R28, 0x2, PT ;  /* 0x000000021c00780c */ /* 0x000fe20003f05270 */
[----:B------:R-:W-:Y:S01]  /*4890*/  UMOV UR11, UR35 ;  /* 0x00000023000b7c82 */ /* 0x000fe20008000000 */
[----:B------:R-:W-:Y:S01]  /*48a0*/  UMOV UR12, UR44 ;  /* 0x0000002c000c7c82 */ /* 0x000fe20008000000 */
[----:B------:R-:W-:Y:S01]  /*48b0*/  @!P4 R2UR UR8, R0 ;  /* 0x000000000008c2ca */ /* 0x000fe200000e0000 */
[----:B------:R-:W-:Y:S01]  /*48c0*/  IMAD.IADD R14, R10, 0x1, R92 ;  /* 0x000000010a0e7824 */ /* 0x000fe200078e025c */
[----:B------:R-:W-:Y:S01]  /*48d0*/  @P3 R2UR UR44, R26 ;  /* 0x000000001a2c32ca */ /* 0x000fe200000e0000 */
[----:B------:R-:W-:Y:S01]  /*48e0*/  IMAD.IADD R15, R11, 0x1, R93 ;  /* 0x000000010b0f7824 */ /* 0x000fe200078e025d */
[----:B------:R-:W-:Y:S02]  /*48f0*/  SEL R0, RZ, 0x1, P0 ;  /* 0x00000001ff007807 */ /* 0x000fe40000000000 */
[----:B------:R-:W-:Y:S01]  /*4900*/  LOP3.LUT R29, R29, 0x1, RZ, 0x3c, !PT ;  /* 0x000000011d1d7812 */ /* 0x000fe200078e3cff */
[----:B------:R-:W-:Y:S01]  /*4910*/  IMAD.U32 R8, RZ, RZ, UR9 ;  /* 0x00000009ff087e24 */ /* 0x000fe2000f8e00ff */
[----:B------:R-:W-:Y:S01]  /*4920*/  @!UP0 UIADD3 UR9, UPT, UPT, UR6, 0x78, URZ ;  /* 0x0000007806098890 */ /* 0x000fe2000fffe0ff */
[----:B------:R-:W-:Y:S02]  /*4930*/  LOP3.LUT R27, R27, R0, RZ, 0x3c, !PT ;  /* 0x000000001b1b7212 */ /* 0x000fe400078e3cff */
[----:B------:R-:W-:Y:S02]  /*4940*/  SEL R28, R28, RZ, P0 ;  /* 0x000000ff1c1c7207 */ /* 0x000fe40000000000 */
[----:B------:R-:W-:Y:S01]  /*4950*/  IMAD.U32 R9, RZ, RZ, UR8 ;  /* 0x00000008ff097e24 */ /* 0x000fe2000f8e00ff */
[----:B------:R-:W-:Y:S01]  /*4960*/  @!P4 R2UR UR14, R8 ;  /* 0x00000000080ec2ca */ /* 0x000fe200000e0000 */
[----:B------:R-:W-:Y:S01]  /*4970*/  @!UP0 UIADD3 UR8, UPT, UPT, UR6, 0x6200, URZ ;  /* 0x0000620006088890 */ /* 0x000fe2000fffe0ff */
[----:B------:R-:W-:Y:S02]  /*4980*/  VOTEU.ALL UP0, P4 ;  /* 0x0000000000ff7886 */ /* 0x000fe40002000000 */
[----:B------:R-:W-:Y:S11]  /*4990*/  @!P4 R2UR UR15, R9 ;  /* 0x00000000090fc2ca */ /* 0x000ff600000e0000 */
[----:B------:R-:W-:Y:S02]  /*49a0*/  @!UPT UIADD3 URZ, UPT, UPT, URZ, URZ, URZ ;  /* 0x000000fffffff290 */ /* 0x000fe4000fffe0ff */
[----:B------:R3:W-:Y:S01]  /*49b0*/  @!UP0 UTMALDG.3D [UR8], [UR14], desc[UR18] ;  /* 0x000012080e0085b4 */ /* 0x0007e20008011000 */
[----:B------:R3:W-:Y:S01]  /*49c0*/  @!P4 SYNCS.ARRIVE.TRANS64.RED.A0TR RZ, [UR6+0x78], R25 ;  /* 0x00007819ffffc9a7 */ /* 0x0007e20008300406 */
[----:B------:R-:W-:Y:S01]  /*49d0*/  UPLOP3.LUT UP0, UPT, UPT, UPT, UPT, 0x80, 0x8 ;  /* 0x000000000008789c */ /* 0x000fe20003f0f070 */
[----:B------:R-:W-:Y:S01]  /*49e0*/  SYNCS.ARRIVE.TRANS64.RED.A1T0 RZ, [UR7], RZ ;  /* 0x000000ffffff79a7 */ /* 0x000fe20008100407 */
[----:B------:R-:W-:Y:S09]  /*49f0*/  @P3 BRA `(.L_x_80) ;  /* 0xfffffff0009c3947 */ /* 0x000ff2000383ffff */
[----:B------:R-:W-:-:S04]  /*4a00*/  SHF.L.U32 R2, R29, 0x1f, RZ ;  /* 0x0000001f1d027819 */ /* 0x000fc800000006ff */
[----:B------:R-:W1:Y:S02]  /*4a10*/  SYNCS.PHASECHK.TRANS64.TRYWAIT P0, [UR6+0x80], R2 ;  /* 0x00008002ff0075a7 */ /* 0x000e640008001106 */
[----:B-1----:R-:W-:Y:S05]  /*4a20*/  @!P0 BRA `(.L_x_81) ;  /* 0x0000004c00ac8947 */ /* 0x002fea0003800000 */
.L_x_176:
[----:B------:R-:W2:Y:S02]  /*4a30*/  SYNCS.PHASECHK.TRANS64.TRYWAIT P0, [UR6+0x88], R2 ;  /* 0x00008802ff0075a7 */ /* 0x000ea40008001106 */
[----:B--2---:R-:W-:Y:S05]  /*4a40*/  @!P0 BRA `(.L_x_82) ;  /* 0x0000004c00bc8947 */ /* 0x004fea0003800000 */
.L_x_178:
[----:B------:R-:W2:Y:S02]  /*4a50*/  SYNCS.PHASECHK.TRANS64.TRYWAIT P0, [UR6+0x90], R2 ;  /* 0x00009002ff0075a7 */ /* 0x000ea40008001106 */
[----:B--2---:R-:W-:Y:S05]  /*4a60*/  @!P0 BRA `(.L_x_83) ;  /* 0x0000004c00cc8947 */ /* 0x004fea0003800000 */
.L_x_180:
[----:B-1----:R-:W-:-:S07]  /*4a70*/  MOV R0, UR6 ;  /* 0x0000000600007c02 */ /* 0x002fce0008000f00 */
.L_x_84:
[----:B-1----:R-:W-:-:S04]  /*4a80*/  SHF.L.U32 R2, R29, 0x1f, RZ ;  /* 0x0000001f1d027819 */ /* 0x002fc800000006ff */
[----:B------:R1:W2:Y:S03]  /*4a90*/  SYNCS.PHASECHK.TRANS64.TRYWAIT P0, [R0+URZ+0x98], R2 ;  /* 0x00009802000075a7 */ /* 0x0002a600080011ff */
[----:B--2---:R-:W-:Y:S05]  /*4aa0*/  @!P0 NANOSLEEP.SYNCS 0x989680 ;  /* 0x009896800000895d */ /* 0x004fea0003900000 */
[----:B------:R-:W2:Y:S02]  /*4ab0*/  @!P0 SYNCS.PHASECHK.TRANS64 P0, [R0+URZ+0x98], R2 ;  /* 0x00009802000085a7 */ /* 0x000ea400080010ff */
[----:B--23--:R-:W-:Y:S05]  /*4ac0*/  @P0 EXIT ;  /* 0x000000000000094d */ /* 0x00cfea0003800000 */
[----:B------:R-:W-:Y:S05]  /*4ad0*/  BRA `(.L_x_84) ;  /* 0xfffffffc00e87947 */ /* 0x000fea000383ffff */
.L_x_69:
[----:B------:R-:W-:-:S06]  /*4ae0*/  UISETP.GE.AND UP0, UPT, UR8, 0x4, UPT ;  /* 0x000000040800788c */ /* 0x000fcc000bf06270 */
[----:B------:R-:W-:-:S13]  /*4af0*/  PLOP3.LUT P0, PT, PT, PT, UP0, 0x80, 0x8 ;  /* 0x000000000008781c */ /* 0x000fda0003f0f008 */
[----:B------:R-:W-:Y:S05]  /*4b00*/  @!P0 EXIT ;  /* 0x000000000000894d */ /* 0x000fea0003800000 */
[----:B------:R-:W-:Y:S01]  /*4b10*/  BAR.SYNC.DEFER_BLOCKING 0x6, 0xa0 ;  /* 0x0182800000007b1d */ /* 0x000fe20000010000 */
[C---:B------:R-:W-:Y:S01]  /*4b20*/  IMAD.SHL.U32 R3, R109.reuse, 0x20, RZ ;  /* 0x000000206d037824 */ /* 0x040fe200078e00ff */
[----:B------:R-:W-:Y:S01]  /*4b30*/  LOP3.LUT R107, R2, 0x60, R109, 0xf8, !PT ;  /* 0x00000060026b7812 */ /* 0x000fe200078ef86d */
[C---:B------:R-:W-:Y:S01]  /*4b40*/  IMAD.SHL.U32 R108, R109.reuse, 0x4, RZ ;  /* 0x000000046d6c7824 */ /* 0x040fe200078e00ff */
[C---:B------:R-:W-:Y:S01]  /*4b50*/  LOP3.LUT R110, R109.reuse, 0x60, RZ, 0xc0, !PT ;  /* 0x000000606d6e7812 */ /* 0x040fe200078ec0ff */
[----:B------:R-:W-:Y:S01]  /*4b60*/  IMAD.U32 R81, R109, 0x10000, RZ ;  /* 0x000100006d517824 */ /* 0x000fe200078e00ff */
[----:B------:R-:W-:Y:S02]  /*4b70*/  UMOV UR48, 0x400 ;  /* 0x0000040000307882 */ /* 0x000fe40000000000 */
[----:B------:R-:W1:Y:S01]  /*4b80*/  LDC R98, c[0x0][0x370] ;  /* 0x0000dc00ff627b82 */ /* 0x000e620000000800 */
[----:B------:R-:W-:Y:S01]  /*4b90*/  ULEA UR48, UR45, UR48, 0x18 ;  /* 0x000000302d307291 */ /* 0x000fe2000f8ec0ff */
[----:B------:R-:W-:Y:S01]  /*4ba0*/  LOP3.LUT R4, R3, 0xc0, RZ, 0xc0, !PT ;  /* 0x000000c003047812 */ /* 0x000fe200078ec0ff */
[----:B------:R-:W-:Y:S01]  /*4bb0*/  HFMA2 R80, -RZ, RZ, 0, 0 ;  /* 0x00000000ff507431 */ /* 0x000fe200000001ff */
[----:B------:R-:W-:Y:S01]  /*4bc0*/  LOP3.LUT R106, R109, 0x2, RZ, 0xc0, !PT ;  /* 0x000000026d6a7812 */ /* 0x000fe200078ec0ff */
[----:B------:R-:W-:Y:S01]  /*4bd0*/  UIADD3 UR4, UPT, UPT, UR48, 0x200, URZ ;  /* 0x0000020030047890 */ /* 0x000fe2000fffe0ff */
[----:B------:R-:W-:Y:S01]  /*4be0*/  LOP3.LUT R108, R4, 0x18, R108, 0xf8, !PT ;  /* 0x00000018046c7812 */ /* 0x000fe200078ef86c */
[----:B------:R-:W-:Y:S01]  /*4bf0*/  IMAD.MOV.U32 R104, RZ, RZ, 0x1 ;  /* 0x00000001ff687424 */ /* 0x000fe200078e00ff */
[----:B------:R-:W2:Y:S01]  /*4c00*/  LDC R44, c[0x0][0xb0c] ;  /* 0x0002c300ff2c7b82 */ /* 0x000ea20000000800 */
[----:B------:R-:W-:-:S02]  /*4c10*/  LOP3.LUT R81, R81, 0x600000, RZ, 0xc0, !PT ;  /* 0x0060000051517812 */ /* 0x000fc400078ec0ff */
[----:B------:R-:W-:Y:S02]  /*4c20*/  CS2R R102, SRZ ;  /* 0x0000000000667805 */ /* 0x000fe4000001ff00 */
[----:B------:R-:W-:Y:S01]  /*4c30*/  LOP3.LUT R108, R108, 0xf20, R3, 0xf8, !PT ;  /* 0x00000f206c6c7812 */ /* 0x000fe200078ef803 */
[----:B------:R-:W-:Y:S01]  /*4c40*/  IMAD.MOV.U32 R112, RZ, RZ, RZ ;  /* 0x000000ffff707224 */ /* 0x000fe200078e00ff */
[----:B------:R-:W-:Y:S01]  /*4c50*/  MOV R100, UR4 ;  /* 0x0000000400647c02 */ /* 0x000fe20008000f00 */
[----:B------:R-:W4:Y:S01]  /*4c60*/  LDCU.64 UR52, c[0x0][0x348] ;  /* 0x00006900ff3477ac */ /* 0x000f220008000a00 */
[----:B------:R-:W-:Y:S01]  /*4c70*/  LOP3.LUT R109, R109, 0x4, RZ, 0xc0, !PT ;  /* 0x000000046d6d7812 */ /* 0x000fe200078ec0ff */
[----:B------:R-:W1:Y:S01]  /*4c80*/  LDC R95, c[0x0][0xb20] ;  /* 0x0002c800ff5f7b82 */ /* 0x000e620000000800 */
[----:B------:R-:W3:Y:S01]  /*4c90*/  LDS R0, [UR48+0x160] ;  /* 0x00016030ff007984 */ /* 0x000ee20008000800 */
[----:B------:R-:W-:Y:S01]  /*4ca0*/  IMAD R108, R108, 0x2, R100 ;  /* 0x000000026c6c7824 */ /* 0x000fe200078e0264 */
[----:B------:R-:W1:Y:S03]  /*4cb0*/  LDCU UR49, c[0x0][0x384] ;  /* 0x00007080ff3177ac */ /* 0x000e660008000800 */
[--C-:B------:R-:W-:Y:S01]  /*4cc0*/  IMAD R106, R106, -0x10, R108.reuse ;  /* 0xfffffff06a6a7824 */ /* 0x100fe200078e026c */
[----:B------:R-:W1:Y:S01]  /*4cd0*/  LDCU.64 UR40, c[0x0][0x888] ;  /* 0x00011100ff2877ac */ /* 0x000e620008000a00 */
[----:B------:R-:W1:Y:S01]  /*4ce0*/  LDC R43, c[0x0][0xb30] ;  /* 0x0002cc00ff2b7b82 */ /* 0x000e620000000800 */
[----:B------:R-:W-:Y:S01]  /*4cf0*/  IMAD R105, R109, -0x10, R108 ;  /* 0xfffffff06d697824 */ /* 0x000fe200078e026c */
[----:B------:R-:W1:Y:S01]  /*4d00*/  LDCU.64 UR42, c[0x0][0x8c0] ;  /* 0x00011800ff2a77ac */ /* 0x000e620008000a00 */
[----:B------:R-:W-:-:S05]  /*4d10*/  UMOV UR50, URZ ;  /* 0x000000ff00327c82 */ /* 0x000fca0008000000 */
[----:B------:R-:W1:Y:S01]  /*4d20*/  LDC R96, c[0x0][0x388] ;  /* 0x0000e200ff607b82 */ /* 0x000e620000000800 */
[----:B------:R-:W-:-:S07]  /*4d30*/  UMOV UR51, URZ ;  /* 0x000000ff00337c82 */ /* 0x000fce0008000000 */
[----:B------:R-:W1:Y:S08]  /*4d40*/  LDC.64 R90, c[0x0][0xb10] ;  /* 0x0002c400ff5a7b82 */ /* 0x000e700000000a00 */
[----:B------:R-:W1:Y:S08]  /*4d50*/  LDC.64 R38, c[0x0][0xb18] ;  /* 0x0002c600ff267b82 */ /* 0x000e700000000a00 */
[----:B------:R-:W1:Y:S01]  /*4d60*/  LDC.64 R86, c[0x0][0x888] ;  /* 0x00022200ff567b82 */ /* 0x000e620000000a00 */
[----:B---3--:R-:W-:-:S07]  /*4d70*/  IMAD.IADD R81, R0, 0x1, R81 ;  /* 0x0000000100517824 */ /* 0x008fce00078e0251 */
[----:B------:R-:W3:Y:S08]  /*4d80*/  LDC.64 R36, c[0x0][0xb28] ;  /* 0x0002ca00ff247b82 */ /* 0x000ef00000000a00 */
[----:B------:R-:W1:Y:S08]  /*4d90*/  LDC.64 R88, c[0x0][0x890] ;  /* 0x00022400ff587b82 */ /* 0x000e700000000a00 */
[----:B------:R-:W1:Y:S08]  /*4da0*/  LDC.64 R84, c[0x0][0x8b0] ;  /* 0x00022c00ff547b82 */ /* 0x000e700000000a00 */
[----:B------:R-:W1:Y:S08]  /*4db0*/  LDC.64 R82, c[0x0][0x8a8] ;  /* 0x00022a00ff527b82 */ /* 0x000e700000000a00 */
[----:B------:R-:W1:Y:S08]  /*4dc0*/  LDC.64 R40, c[0x0][0x8d0] ;  /* 0x00023400ff287b82 */ /* 0x000e700000000a00 */
[----:B--2-4-:R-:W1:Y:S02]  /*4dd0*/  LDC R97, c[0x0][0x374] ;  /* 0x0000dd00ff617b82 */ /* 0x014e640000000800 */
.L_x_129:
[----:B------:R-:W-:Y:S02]  /*4de0*/  LEA R0, R112, UR48, 0x3 ;  /* 0x0000003070007c11 */ /* 0x000fe4000f8e18ff */
[----:B------:R-:W-:Y:S02]  /*4df0*/  SHF.L.U32 R2, R102, 0x1f, RZ ;  /* 0x0000001f66027819 */ /* 0x000fe400000006ff */
[----:B-1----:R-:W-:Y:S02]  /*4e00*/  LEA R16, R112, UR48, 0x4 ;  /* 0x0000003070107c11 */ /* 0x002fe4000f8e20ff */
[----:B--2---:R-:W2:Y:S02]  /*4e10*/  SYNCS.PHASECHK.TRANS64.TRYWAIT P0, [R0+URZ+0xb0], R2 ;  /* 0x0000b002000075a7 */ /* 0x004ea400080011ff */
[----:B--2---:R-:W-:Y:S05]  /*4e20*/  @!P0 BRA `(.L_x_85) ;  /* 0x0000004800f48947 */ /* 0x004fea0003800000 */
.L_x_181:
[----:B------:R-:W4:Y:S01]  /*4e30*/  LDC.64 R10, c[0x0][0xb10] ;  /* 0x0002c400ff0a7b82 */ /* 0x000f220000000a00 */
[----:B------:R-:W3:Y:S01]  /*4e40*/  LDS.128 R16, [R16+0x140] ;  /* 0x0001400010107984 */ /* 0x000ee20000000c00 */
[----:B-1----:R-:W-:Y:S01]  /*4e50*/  ISETP.NE.AND P1, PT, R43, 0x1, PT ;  /* 0x000000012b00780c */ /* 0x002fe20003f25270 */
[----:B--2---:R-:W-:Y:S01]  /*4e60*/  VIADD R0, R0, 0xc0 ;  /* 0x000000c000007836 */ /* 0x004fe20000000000 */
[----:B------:R-:W-:Y:S04]  /*4e70*/  ISETP.GE.AND P0, PT, R42, 0x1, PT ;  /* 0x000000012a00780c */ /* 0x000fe80003f06270 */
[----:B------:R-:W1:Y:S01]  /*4e80*/  LDC.64 R8, c[0x0][0xb18] ;  /* 0x0002c600ff087b82 */ /* 0x000e620000000a00 */
[----:B------:R-:W-:Y:S01]  /*4e90*/  PRMT R0, RZ, 0x654, R0 ;  /* 0x00000654ff007816 */ /* 0x000fe20000000000 */
[----:B------:R-:W-:Y:S01]  /*4ea0*/  @!PT LDS RZ, [RZ] ;  /* 0x00000000fffff984 */ /* 0x000fe20000000800 */
[----:B------:R-:W-:Y:S01]  /*4eb0*/  @!PT LDS RZ, [RZ] ;  /* 0x00000000fffff984 */ /* 0x000fe20000000800 */
[----:B------:R-:W-:Y:S01]  /*4ec0*/  @!PT LDS RZ, [RZ] ;  /* 0x00000000fffff984 */ /* 0x000fe20000000800 */
[----:B------:R-:W-:Y:S01]  /*4ed0*/  @!PT LDS RZ, [RZ] ;  /* 0x00000000fffff984 */ /* 0x000fe20000000800 */
[----:B------:R2:W-:Y:S06]  /*4ee0*/  MEMBAR.ALL.CTA ;  /* 0x0000000000007992 */ /* 0x0005ec0000008000 */
[----:B--2---:R-:W2:Y:S01]  /*4ef0*/  FENCE.VIEW.ASYNC.S ;  /* 0x00000000000073c6 */ /* 0x004ea20000000000 */
[----:B------:R-:W1:Y:S08]  /*4f00*/  @!P1 LDC R12, c[0x0][0xb20] ;  /* 0x0002c800ff0c9b82 */ /* 0x000e700000000800 */
[----:B------:R-:W1:Y:S01]  /*4f10*/  @!P1 LDC R7, c[0x0][0xb0c] ;  /* 0x0002c300ff079b82 */ /* 0x000e620000000800 */
[----:B--2---:R2:W-:Y:S01]  /*4f20*/  SYNCS.ARRIVE.TRANS64.RED.A1T0 RZ, [R0+URZ], RZ ;  /* 0x000000ff00ff79a7 */ /* 0x0045e200081004ff */
[----:B---3--:R-:W-:Y:S04]  /*4f30*/  LOP3.LUT P4, RZ, R18, 0x1, RZ, 0xc0, !PT ;  /* 0x0000000112ff7812 */ /* 0x008fe8000788c0ff */
[----:B------:R-:W-:Y:S09]  /*4f40*/  P2R R111, PR, RZ, 0x10 ;  /* 0x00000010ff6f7803 */ /* 0x000ff20000000000 */
[----:B------:R-:W-:Y:S02]  /*4f50*/  @P4 MOV R46, R16 ;  /* 0x00000010002e4202 */ /* 0x000fe40000000f00 */
[----:B------:R-:W-:Y:S01]  /*4f60*/  @P4 LOP3.LUT R45, R17, 0xffff, RZ, 0xc0, !PT ;  /* 0x0000ffff112d4812 */ /* 0x000fe200078ec0ff */
[----:B--2-4-:R-:W-:Y:S06]  /*4f70*/  @!P0 BRA `(.L_x_86) ;  /* 0x0000000000a48947 */ /* 0x014fec0003800000 */
[----:B------:R-:W-:Y:S01]  /*4f80*/  IMAD.HI.U32 R0, R97, R39, RZ ;  /* 0x0000002761007227 */ /* 0x000fe200078e00ff */
[----:B------:R-:W-:Y:S02]  /*4f90*/  ISETP.NE.AND P0, PT, R38, 0x1, PT ;  /* 0x000000012600780c */ /* 0x000fe40003f05270 */
[----:B------:R-:W-:Y:S01]  /*4fa0*/  ISETP.NE.AND P2, PT, R42, 0x1, PT ;  /* 0x000000012a00780c */ /* 0x000fe20003f45270 */
[----:B------:R-:W-:Y:S01]  /*4fb0*/  IMAD.HI.U32 R4, R98, R90, RZ ;  /* 0x0000005a62047227 */ /* 0x000fe200078e00ff */
[----:B------:R-:W-:Y:S02]  /*4fc0*/  SHF.R.U32.HI R0, RZ, R95, R0 ;  /* 0x0000005fff007219 */ /* 0x000fe40000011600 */
[----:B------:R-:W-:Y:S01]  /*4fd0*/  ISETP.NE.AND P3, PT, R44, 0x1, PT ;  /* 0x000000012c00780c */ /* 0x000fe20003f65270 */
[----:B------:R-:W-:Y:S01]  /*4fe0*/  IMAD.HI.U32 R6, R45, R39, RZ ;  /* 0x000000272d067227 */ /* 0x000fe200078e00ff */
[-C--:B------:R-:W-:Y:S02]  /*4ff0*/  SHF.R.U32.HI R4, RZ, R91.reuse, R4 ;  /* 0x0000005bff047219 */ /* 0x080fe40000011604 */
[----:B------:R-:W-:Y:S01]  /*5000*/  SEL R0, R97, R0, !P0 ;  /* 0x0000000061007207 */ /* 0x000fe20004000000 */
[----:B------:R-:W-:Y:S01]  /*5010*/  IMAD.HI.U32 R5, R46, R90, RZ ;  /* 0x0000005a2e057227 */ /* 0x000fe200078e00ff */
[----:B------:R-:W-:Y:S03]  /*5020*/  SEL R4, R98, R4, !P3 ;  /* 0x0000000462047207 */ /* 0x000fe60005800000 */
[-C--:B------:R-:W-:Y:S01]  /*5030*/  IMAD.HI.U32 R3, R0, R36.reuse, RZ ;  /* 0x0000002400037227 */ /* 0x080fe200078e00ff */
[----:B------:R-:W-:Y:S03]  /*5040*/  SHF.R.U32.HI R5, RZ, R91, R5 ;  /* 0x0000005bff057219 */ /* 0x000fe60000011605 */
[----:B------:R-:W-:Y:S01]  /*5050*/  IMAD.HI.U32 R2, R4, R36, RZ ;  /* 0x0000002404027227 */ /* 0x000fe200078e00ff */
[----:B------:R-:W-:Y:S02]  /*5060*/  @P2 SHF.R.U32.HI R0, RZ, R37, R3 ;  /* 0x00000025ff002219 */ /* 0x000fe40000011603 */
[----:B------:R-:W-:Y:S02]  /*5070*/  SHF.R.U32.HI R3, RZ, R95, R6 ;  /* 0x0000005fff037219 */ /* 0x000fe40000011606 */
[----:B------:R-:W-:Y:S01]  /*5080*/  @P2 SHF.R.U32.HI R4, RZ, R37, R2 ;  /* 0x00000025ff042219 */ /* 0x000fe20000011602 */
[----:B------:R-:W-:Y:S01]  /*5090*/  IMAD R0, R42, R0, RZ ;  /* 0x000000002a007224 */ /* 0x000fe200078e02ff */
[----:B------:R-:W-:Y:S02]  /*50a0*/  SEL R3, R45, R3, !P0 ;  /* 0x000000032d037207 */ /* 0x000fe40004000000 */
[----:B------:R-:W-:Y:S01]  /*50b0*/  SEL R2, R46, R5, !P3 ;  /* 0x000000052e027207 */ /* 0x000fe20005800000 */
[----:B------:R-:W-:Y:S01]  /*50c0*/  IMAD R5, R42, R4, RZ ;  /* 0x000000042a057224 */ /* 0x000fe200078e02ff */
[C---:B------:R-:W-:Y:S01]  /*50d0*/  ISETP.GE.AND P0, PT, R3.reuse, R0, PT ;  /* 0x000000000300720c */ /* 0x040fe20003f06270 */
[C---:B------:R-:W-:Y:S03]  /*50e0*/  IMAD.HI.U32 R0, R3.reuse, R36, RZ ;  /* 0x0000002403007227 */ /* 0x040fe600078e00ff */
[C---:B------:R-:W-:Y:S02]  /*50f0*/  ISETP.GE.OR P0, PT, R2.reuse, R5, P0 ;  /* 0x000000050200720c */ /* 0x040fe40000706670 */
[----:B------:R-:W-:Y:S04]  /*5100*/  SHF.R.U32.HI R0, RZ, R37, R0 ;  /* 0x00000025ff007219 */ /* 0x000fe80000011600 */
[C---:B------:R-:W-:Y:S05]  /*5110*/  SEL R6, R3.reuse, R0, !P2 ;  /* 0x0000000003067207 */ /* 0x040fea0005000000 */
        /* <DEDUP_REMOVED lines=14> */
[----:B------:R-:W-:Y:S07]  /*5200*/  IMAD R45, R3, R38, R45 ;  /* 0x00000026032d7224 */ /* 0x000fee00078e022d */
.L_x_86:
[----:B-1----:R-:W-:Y:S01]  /*5210*/  @!P1 ISETP.NE.AND P0, PT, R8, 0x1, PT ;  /* 0x000000010800980c */ /* 0x002fe20003f05270 */
[----:B------:R-:W-:Y:S01]  /*5220*/  @!P1 IMAD.HI.U32 R2, R45, R9, RZ ;  /* 0x000000092d029227 */ /* 0x000fe200078e00ff */
[----:B------:R-:W-:Y:S01]  /*5230*/  R2UR UR38, R15 ;  /* 0x000000000f2672ca */ /* 0x000fe200000e0000 */
[----:B------:R-:W-:Y:S01]  /*5240*/  BSSY.RECONVERGENT B6, `(.L_x_87) ;  /* 0x0000031000067945 */ /* 0x000fe20003800200 */
[----:B------:R-:W-:Y:S01]  /*5250*/  R2UR UR37, R14 ;  /* 0x000000000e2572ca */ /* 0x000fe200000e0000 */
[----:B------:R-:W-:Y:S01]  /*5260*/  @!P1 IMAD.HI.U32 R0, R46, R10, RZ ;  /* 0x0000000a2e009227 */ /* 0x000fe200078e00ff */
[----:B------:R-:W-:Y:S02]  /*5270*/  @!P1 SHF.R.U32.HI R2, RZ, R12, R2 ;  /* 0x0000000cff029219 */ /* 0x000fe40000011602 */
[----:B------:R-:W-:Y:S01]  /*5280*/  @!P1 ISETP.NE.AND P2, PT, R7, 0x1, PT ;  /* 0x000000010700980c */ /* 0x000fe20003f45270 */
[----:B------:R-:W-:Y:S01]  /*5290*/  VIADD R112, R112, 0x1 ;  /* 0x0000000170707836 */ /* 0x000fe20000000000 */
[----:B------:R-:W-:Y:S02]  /*52a0*/  @!P1 SEL R2, R45, R2, !P0 ;  /* 0x000000022d029207 */ /* 0x000fe40004000000 */
[----:B------:R-:W-:Y:S02]  /*52b0*/  @!P1 SHF.R.U32.HI R0, RZ, R11, R0 ;  /* 0x0000000bff009219 */ /* 0x000fe40000011600 */
[----:B------:R-:W-:Y:S01]  /*52c0*/  LOP3.LUT P0, RZ, R100, 0x1b0, RZ, 0xc0, !PT ;  /* 0x000001b064ff7812 */ /* 0x000fe2000780c0ff */
[----:B------:R-:W-:Y:S01]  /*52d0*/  USHF.L.U32 UR38, UR38, 0x7, URZ ;  /* 0x0000000726267899 */ /* 0x000fe200080006ff */
[----:B------:R-:W-:Y:S01]  /*52e0*/  @!P1 SEL R3, R46, R0, !P2 ;  /* 0x000000002e039207 */ /* 0x000fe20005000000 */
[----:B------:R-:W-:Y:S01]  /*52f0*/  USHF.L.U32 UR37, UR37, 0x7, URZ ;  /* 0x0000000725257899 */ /* 0x000fe200080006ff */
[----:B------:R-:W-:Y:S03]  /*5300*/  @P4 SHF.R.U32.HI R101, RZ, 0x10, R17 ;  /* 0x00000010ff654819 */ /* 0x000fe60000011611 */
[----:B------:R-:W-:Y:S02]  /*5310*/  @!P1 IMAD.IADD R0, R2, 0x1, -R3 ;  /* 0x0000000102009824 */ /* 0x000fe400078e0a03 */
[----:B------:R-:W-:Y:S02]  /*5320*/  @!P1 IMAD.IADD R2, R3, 0x1, -R2 ;  /* 0x0000000103029824 */ /* 0x000fe400078e0a02 */
[----:B------:R-:W-:Y:S02]  /*5330*/  @!P1 IMAD R46, R0, R7, R46 ;  /* 0x00000007002e9224 */ /* 0x000fe400078e022e */
[----:B------:R-:W-:Y:S01]  /*5340*/  @!P1 IMAD R45, R2, R8, R45 ;  /* 0x00000008022d9224 */ /* 0x000fe200078e022d */
[----:B------:R-:W-:Y:S06]  /*5350*/  @!P0 BRA `(.L_x_88) ;  /* 0x00000000007c8947 */ /* 0x000fec0003800000 */
[----:B------:R-:W1:Y:S01]  /*5360*/  LDCU.64 UR8, c[0x4][0x80] ;  /* 0x01001000ff0877ac */ /* 0x000e620008000a00 */
[----:B------:R-:W-:Y:S01]  /*5370*/  MOV R2, 0x0 ;  /* 0x0000000000027802 */ /* 0x000fe20000000f00 */
[----:B------:R-:W-:Y:S02]  /*5380*/  HFMA2 R12, -RZ, RZ, 0, 5.9604644775390625e-08 ;  /* 0x00000001ff0c7431 */ /* 0x000fe400000001ff */
[----:B------:R-:W-:Y:S01]  /*5390*/  IMAD.MOV.U32 R8, RZ, RZ, 0x70 ;  /* 0x00000070ff087424 */ /* 0x000fe200078e00ff */
[----:B------:R2:W3:Y:S01]  /*53a0*/  LDC.64 R14, c[0x4][R2] ;  /* 0x01000000020e7b82 */ /* 0x0004e20000000a00 */
[----:B------:R-:W4:Y:S01]  /*53b0*/  LDCU.64 UR6, c[0x4][0x88] ;  /* 0x01001100ff0677ac */ /* 0x000f220008000a00 */
[----:B------:R-:W-:Y:S01]  /*53c0*/  IMAD.MOV.U32 R13, RZ, RZ, RZ ;  /* 0x000000ffff0d7224 */ /* 0x000fe200078e00ff */
[----:B------:R-:W2:Y:S01]  /*53d0*/  LDCU.64 UR4, c[0x4][0x8] ;  /* 0x01000100ff0477ac */ /* 0x000ea20008000a00 */
[----:B-1----:R-:W-:Y:S01]  /*53e0*/  MOV R5, UR9 ;  /* 0x0000000900057c02 */ /* 0x002fe20008000f00 */
[----:B------:R-:W-:Y:S01]  /*53f0*/  IMAD.U32 R4, RZ, RZ, UR8 ;  /* 0x00000008ff047e24 */ /* 0x000fe2000f8e00ff */
[----:B----4-:R-:W-:Y:S01]  /*5400*/  MOV R7, UR7 ;  /* 0x0000000700077c02 */ /* 0x010fe20008000f00 */
[----:B------:R-:W-:Y:S01]  /*5410*/  IMAD.U32 R6, RZ, RZ, UR6 ;  /* 0x00000006ff067e24 */ /* 0x000fe2000f8e00ff */
[----:B--2---:R-:W-:Y:S01]  /*5420*/  MOV R11, UR5 ;  /* 0x00000005000b7c02 */ /* 0x004fe20008000f00 */
[----:B------:R-:W-:Y:S02]  /*5430*/  IMAD.U32 R10, RZ, RZ, UR4 ;  /* 0x00000004ff0a7e24 */ /* 0x000fe4000f8e00ff */
[----:B------:R-:W-:Y:S07]  /*5440*/  LEPC R20, `(.L_x_89) ;  /* 0x000000001014794e */ /* 0x000fee0000000000 */
[----:B---3-5:R-:W-:Y:S05]  /*5450*/  CALL.ABS.NOINC R14 ;  /* 0x000000000e007343 */ /* 0x028fea0003c00000 */
.L_x_89:
[----:B------:R-:W1:Y:S01]  /*5460*/  LDCU.64 UR8, c[0x4][0x80] ;  /* 0x01001000ff0877ac */ /* 0x000e620008000a00 */
[----:B------:R-:W2:Y:S01]  /*5470*/  LDC.64 R2, c[0x4][R2] ;  /* 0x0100000002027b82 */ /* 0x000ea20000000a00 */
[----:B------:R-:W-:Y:S02]  /*5480*/  HFMA2 R12, -RZ, RZ, 0, 5.9604644775390625e-08 ;  /* 0x00000001ff0c7431 */ /* 0x000fe400000001ff */
[----:B------:R-:W-:Y:S02]  /*5490*/  IMAD.MOV.U32 R8, RZ, RZ, 0x70 ;  /* 0x00000070ff087424 */ /* 0x000fe400078e00ff */
[----:B------:R-:W-:Y:S01]  /*54a0*/  IMAD.MOV.U32 R13, RZ, RZ, RZ ;  /* 0x000000ffff0d7224 */ /* 0x000fe200078e00ff */
[----:B------:R-:W3:Y:S01]  /*54b0*/  LDCU.64 UR6, c[0x4][0x88] ;  /* 0x01001100ff0677ac */ /* 0x000ee20008000a00 */
[----:B------:R-:W4:Y:S01]  /*54c0*/  LDCU.64 UR4, c[0x4][0x8] ;  /* 0x01000100ff0477ac */ /* 0x000f220008000a00 */
[----:B-1----:R-:W-:Y:S02]  /*54d0*/  MOV R4, UR8 ;  /* 0x0000000800047c02 */ /* 0x002fe40008000f00 */
[----:B------:R-:W-:Y:S02]  /*54e0*/  MOV R5, UR9 ;  /* 0x0000000900057c02 */ /* 0x000fe40008000f00 */
[----:B---3--:R-:W-:Y:S01]  /*54f0*/  MOV R7, UR7 ;  /* 0x0000000700077c02 */ /* 0x008fe20008000f00 */
[----:B------:R-:W-:Y:S01]  /*5500*/  IMAD.U32 R6, RZ, RZ, UR6 ;  /* 0x00000006ff067e24 */ /* 0x000fe2000f8e00ff */
[----:B----4-:R-:W-:Y:S01]  /*5510*/  MOV R11, UR5 ;  /* 0x00000005000b7c02 */ /* 0x010fe20008000f00 */
[----:B------:R-:W-:Y:S02]  /*5520*/  IMAD.U32 R10, RZ, RZ, UR4 ;  /* 0x00000004ff0a7e24 */ /* 0x000fe4000f8e00ff */
[----:B------:R-:W-:Y:S07]  /*5530*/  LEPC R20, `(.L_x_88) ;  /* 0x000000001014794e */ /* 0x000fee0000000000 */
[----:B--2---:R-:W-:Y:S05]  /*5540*/  CALL.ABS.NOINC R2 ;  /* 0x0000000002007343 */ /* 0x004fea0003c00000 */
.L_x_88:
[----:B------:R-:W-:Y:S05]  /*5550*/  BSYNC.RECONVERGENT B6 ;  /* 0x0000000000067941 */ /* 0x000fea0003800200 */
.L_x_87:
[----:B------:R-:W-:Y:S02]  /*5560*/  ISETP.NE.U32.AND P0, PT, RZ, UR40, PT ;  /* 0x00000028ff007c0c */ /* 0x000fe4000bf05070 */
[C---:B------:R-:W-:Y:S02]  /*5570*/  ISETP.NE.U32.AND P1, PT, R88.reuse, RZ, PT ;  /* 0x000000ff5800720c */ /* 0x040fe40003f25070 */
[----:B------:R-:W-:Y:S02]  /*5580*/  ISETP.NE.U32.AND P4, PT, R88, RZ, PT ;  /* 0x000000ff5800720c */ /* 0x000fe40003f85070 */
[----:B------:R-:W-:Y:S02]  /*5590*/  ISETP.NE.AND.EX P0, PT, RZ, UR41, PT, P0 ;  /* 0x00000029ff007c0c */ /* 0x000fe4000bf05300 */
[C---:B------:R-:W-:Y:S02]  /*55a0*/  ISETP.NE.AND.EX P1, PT, R89.reuse, RZ, PT, P1 ;  /* 0x000000ff5900720c */ /* 0x040fe40003f25310 */
[----:B------:R-:W-:Y:S02]  /*55b0*/  ISETP.NE.AND.EX P4, PT, R89, RZ, P0, P4 ;  /* 0x000000ff5900720c */ /* 0x000fe40000785340 */
[----:B------:R-:W-:Y:S02]  /*55c0*/  ISETP.NE.U32.AND P5, PT, R84, RZ, PT ;  /* 0x000000ff5400720c */ /* 0x000fe40003fa5070 */
[----:B------:R-:W-:Y:S02]  /*55d0*/  ISETP.NE.U32.AND P3, PT, RZ, UR40, PT ;  /* 0x00000028ff007c0c */ /* 0x000fe4000bf65070 */
[----:B------:R-:W-:Y:S02]  /*55e0*/  PLOP3.LUT P2, PT, PT, PT, PT, 0x8, 0x80 ;  /* 0x000000000080781c */ /* 0x000fe40003f4e170 */
[----:B------:R-:W-:Y:S02]  /*55f0*/  ISETP.NE.AND.EX P5, PT, R85, RZ, PT, P5 ;  /* 0x000000ff5500720c */ /* 0x000fe40003fa5350 */
[----:B------:R-:W-:Y:S03]  /*5600*/  ISETP.NE.AND.EX P3, PT, RZ, UR41, PT, P3 ;  /* 0x00000029ff007c0c */ /* 0x000fe6000bf65330 */
[----:B------:R-:W-:Y:S01]  /*5610*/  @!P4 PLOP3.LUT P2, PT, P1, PT, PT, 0x80, 0x8 ;  /* 0x000000000008c81c */ /* 0x000fe20000f4f070 */
[----:B------:R-:W-:Y:S01]  /*5620*/  @!UPT UIADD3 URZ, UPT, UPT, URZ, URZ, URZ ;  /* 0x000000fffffff290 */ /* 0x000fe2000fffe0ff */
[----:B------:R-:W-:Y:S11]  /*5630*/  @!P1 BRA `(.L_x_90) ;  /* 0x00000000002c9947 */ /* 0x000ff60003800000 */
[----:B------:R-:W-:Y:S01]  /*5640*/  ISETP.NE.U32.AND P0, PT, R86, RZ, PT ;  /* 0x000000ff5600720c */ /* 0x000fe20003f05070 */
[----:B------:R-:W-:Y:S03]  /*5650*/  IMAD.MOV.U32 R94, RZ, RZ, 0x1 ;  /* 0x00000001ff5e7424 */ /* 0x000fe600078e00ff */
[----:B------:R-:W-:Y:S11]  /*5660*/  ISETP.NE.AND.EX P0, PT, R87, RZ, PT, P0 ;  /* 0x000000ff5700720c */ /* 0x000ff60003f05300 */
[----:B------:R-:W-:Y:S02]  /*5670*/  @!UPT UIADD3 URZ, UPT, UPT, URZ, URZ, URZ ;  /* 0x000000fffffff290 */ /* 0x000fe4000fffe0ff */
[----:B------:R-:W1:Y:S01]  /*5680*/  @P0 LDC.64 R2, c[0x0][0x888] ;  /* 0x00022200ff020b82 */ /* 0x000e620000000a00 */
[----:B------:R-:W-:Y:S04]  /*5690*/  @P0 IMAD R0, R88, UR44, RZ ;  /* 0x0000002c58000c24 */ /* 0x000fe8000f8e02ff */
[----:B-1----:R-:W-:Y:S04]  /*56a0*/  @P0 IMAD.WIDE R2, R0, 0x4, R2 ;  /* 0x0000000400020825 */ /* 0x002fe800078e0202 */
[----:B------:R-:W-:Y:S01]  /*56b0*/  HFMA2 R0, -RZ, RZ, 0, 5.9604644775390625e-08 ;  /* 0x00000001ff007431 */ /* 0x000fe200000001ff */
[----:B-----5:R1:W5:Y:S04]  /*56c0*/  @P0 LDG.E R49, desc[UR46][R2.64] ;  /* 0x0000002e02310981 */ /* 0x020368000c1e1900 */
[----:B------:R-:W-:Y:S01]  /*56d0*/  @!P0 PRMT R94, R0, 0x7610, R94 ;  /* 0x00007610005e8816 */ /* 0x000fe2000000005e */
[----:B-1----:R-:W2:Y:S06]  /*56e0*/  @!P0 LDC R49, c[0x0][0x880] ;  /* 0x00022000ff318b82 */ /* 0x002eac0000000800 */
.L_x_90:
[----:B------:R-:W-:Y:S05]  /*56f0*/  @!P5 BRA `(.L_x_91) ;  /* 0x000000000020d947 */ /* 0x000fea0003800000 */
[----:B------:R-:W-:Y:S04]  /*5700*/  ISETP.NE.U32.AND P0, PT, R82, RZ, PT ;  /* 0x000000ff5200720c */ /* 0x000fe80003f05070 */
[----:B------:R-:W-:Y:S11]  /*5710*/  ISETP.NE.AND.EX P0, PT, R83, RZ, PT, P0 ;  /* 0x000000ff5300720c */ /* 0x000ff60003f05300 */
[----:B------:R-:W-:Y:S02]  /*5720*/  @!UPT UIADD3 URZ, UPT, UPT, URZ, URZ, URZ ;  /* 0x000000fffffff290 */ /* 0x000fe4000fffe0ff */
[----:B------:R-:W1:Y:S01]  /*5730*/  @P0 LDC.64 R2, c[0x0][0x8a8] ;  /* 0x00022a00ff020b82 */ /* 0x000e620000000a00 */
[----:B------:R-:W-:Y:S04]  /*5740*/  @P0 IMAD R0, R84, UR44, RZ ;  /* 0x0000002c54000c24 */ /* 0x000fe8000f8e02ff */
[----:B-1----:R-:W-:Y:S05]  /*5750*/  @P0 IMAD.WIDE R2, R0, 0x4, R2 ;  /* 0x0000000400020825 */ /* 0x002fea00078e0202 */
[----:B-----5:R1:W5:Y:S02]  /*5760*/  @P0 LDG.E R47, desc[UR46][R2.64] ;  /* 0x0000002e022f0981 */ /* 0x020364000c1e1900 */
[----:B-1----:R-:W3:Y:S02]  /*5770*/  @!P0 LDC R47, c[0x0][0x8a0] ;  /* 0x00022800ff2f8b82 */ /* 0x002ee40000000800 */
.L_x_91:
[----:B--2--5:R-:W-:Y:S01]  /*5780*/  FSETP.NEU.AND P0, PT, R49, RZ, PT ;  /* 0x000000ff3100720b */ /* 0x024fe20003f0d000 */
[----:B------:R-:W-:Y:S01]  /*5790*/  USHF.R.S32.HI UR4, URZ, 0x1f, UR44 ;  /* 0x0000001fff047899 */ /* 0x000fe2000801142c */
[----:B------:R-:W-:Y:S01]  /*57a0*/  SEL R3, RZ, 0xffffffff, P3 ;  /* 0xffffffffff037807 */ /* 0x000fe20001800000 */
[----:B------:R-:W-:Y:S01]  /*57b0*/  IMAD.U32 R0, RZ, RZ, UR38 ;  /* 0x00000026ff007e24 */ /* 0x000fe2000f8e00ff */
[----:B------:R-:W-:Y:S01]  /*57c0*/  @!P4 LOP3.LUT P3, RZ, R94, 0xff, RZ, 0xc0, !PT ;  /* 0x000000ff5effc812 */ /* 0x000fe2000786c0ff */
[----:B------:R-:W1:Y:S01]  /*57d0*/  LDCU UR5, c[0x0][0x8c8] ;  /* 0x00011900ff0577ac */ /* 0x000e620008000800 */
[----:B------:R-:W-:Y:S02]  /*57e0*/  @!P4 SEL R2, RZ, 0xffffffff, P0 ;  /* 0xffffffffff02c807 */ /* 0x000fe40000000000 */
[----:B------:R-:W-:Y:S01]  /*57f0*/  IADD3 R6, P5, PT, R107, UR38, RZ ;  /* 0x000000266b067c10 */ /* 0x000fe2000ffbe0ff */
[----:B------:R-:W-:Y:S01]  /*5800*/  UISETP.NE.U32.AND UP0, UPT, UR42, URZ, UPT ;  /* 0x000000ff2a00728c */ /* 0x000fe2000bf05070 */
[----:B------:R-:W-:Y:S02]  /*5810*/  @P2 SEL R2, R3, R2, !P3 ;  /* 0x0000000203022207 */ /* 0x000fe40005800000 */
[----:B------:R-:W-:Y:S01]  /*5820*/  LEA.HI.X.SX32 R7, R0, RZ, 0x1, P5 ;  /* 0x000000ff00077211 */ /* 0x000fe200028f0eff */
[----:B------:R-:W-:Y:S01]  /*5830*/  IMAD R0, R40, UR4, RZ ;  /* 0x0000000428007c24 */ /* 0x000fe2000f8e02ff */
[----:B------:R-:W-:Y:S01]  /*5840*/  @!P4 LOP3.LUT R2, R2, 0x1, RZ, 0xc0, !PT ;  /* 0x000000010202c812 */ /* 0x000fe200078ec0ff */
[----:B------:R-:W-:Y:S01]  /*5850*/  UISETP.NE.AND.EX UP0, UPT, UR43, URZ, UPT, UP0 ;  /* 0x000000ff2b00728c */ /* 0x000fe2000bf05300 */
[----:B------:R-:W-:Y:S01]  /*5860*/  LOP3.LUT R104, R104, 0x1, RZ, 0x3c, !PT ;  /* 0x0000000168687812 */ /* 0x000fe200078e3cff */
[----:B------:R-:W-:Y:S01]  /*5870*/  IMAD R0, R41, UR44, R0 ;  /* 0x0000002c29007c24 */ /* 0x000fe2000f8e0200 */
[----:B------:R-:W-:Y:S01]  /*5880*/  ISETP.NE.U32.OR P6, PT, R2, 0x1, P4 ;  /* 0x000000010200780c */ /* 0x000fe200027c5470 */
[----:B------:R-:W-:Y:S03]  /*5890*/  IMAD.WIDE.U32 R6, R40, UR44, R6 ;  /* 0x0000002c28067c25 */ /* 0x000fe6000f8e0006 */
[----:B------:R-:W-:Y:S01]  /*58a0*/  P2R R113, PR, RZ, 0x40 ;  /* 0x00000040ff717803 */ /* 0x000fe20000000000 */
[----:B------:R-:W-:Y:S01]  /*58b0*/  IMAD.IADD R0, R7, 0x1, R0 ;  /* 0x0000000107007824 */ /* 0x000fe200078e0200 */
[C---:B------:R-:W-:Y:S01]  /*58c0*/  LEA R4, P2, R6.reuse, UR42, 0x1 ;  /* 0x0000002a06047c11 */ /* 0x040fe2000f8408ff */
[----:B-1----:R-:W-:Y:S03]  /*58d0*/  IMAD.U32 R2, RZ, RZ, UR5 ;  /* 0x00000005ff027e24 */ /* 0x002fe6000f8e00ff */
[----:B------:R-:W-:Y:S03]  /*58e0*/  LEA.HI.X R5, R6, UR43, R0, 0x1, P2 ;  /* 0x0000002b06057c11 */ /* 0x000fe600090f0c00 */
[----:B------:R-:W-:Y:S01]  /*58f0*/  @P6 SHF.L.U32 R0, R104, 0x1f, RZ ;  /* 0x0000001f68006819 */ /* 0x000fe200000006ff */
[----:B------:R-:W-:Y:S06]  /*5900*/  BRA.U !UP0, `(.L_x_92) ;  /* 0x0000000108187547 */ /* 0x000fec000b800000 */
[----:B------:R-:W-:Y:S01]  /*5910*/  ISETP.LE.AND P2, PT, R96, UR37, PT ;  /* 0x0000002560007c0c */ /* 0x000fe2000bf43270 */
[----:B------:R-:W-:Y:S05]  /*5920*/  VIADD R2, R107, UR38 ;  /* 0x000000266b027c36 */ /* 0x000fea0008000000 */
[----:B------:R-:W-:Y:S02]  /*5930*/  ISETP.GE.OR P2, PT, R2, UR49, P2 ;  /* 0x0000003102007c0c */ /* 0x000fe40009746670 */
[----:B------:R-:W-:Y:S11]  /*5940*/  PRMT R2, RZ, 0x7610, R2 ;  /* 0x00007610ff027816 */ /* 0x000ff60000000002 */
[----:B------:R-:W2:Y:S02]  /*5950*/  @!P2 LDG.E.U16 R2, desc[UR46][R4.64] ;  /* 0x0000002e0402a981 */ /* 0x000ea4000c1e1500 */
[----:B--2---:R-:W-:Y:S07]  /*5960*/  HADD2.F32 R2, -RZ, R2.H0_H0 ;  /* 0x20000002ff027230 */ /* 0x004fee0000004100 */
.L_x_92:
[----:B------:R1:W2:Y:S01]  /*5970*/  @P6 SYNCS.PHASECHK.TRANS64.TRYWAIT P3, [UR48+0x60], R0 ;  /* 0x00006000ff0065a7 */ /* 0x0002a20008061130 */
[----:B------:R-:W-:Y:S01]  /*5980*/  LEA R60, R80, UR48, 0x3 ;  /* 0x00000030503c7c11 */ /* 0x000fe2000f8e18ff */
[----:B------:R-:W-:Y:S01]  /*5990*/  BSSY B1, `(.L_x_93) ;  /* 0x000002d000017945 */ /* 0x000fe20003800000 */
[----:B------:R-:W-:Y:S01]  /*59a0*/  LOP3.LUT P4, R114, R94, 0xff, RZ, 0xc0, !PT ;  /* 0x000000ff5e727812 */ /* 0x000fe2000788c0ff */
[----:B------:R-:W-:Y:S01]  /*59b0*/  IMAD.MOV.U32 R62, RZ, RZ, 0x1 ;  /* 0x00000001ff3e7424 */ /* 0x000fe200078e00ff */
[----:B------:R-:W-:Y:S01]  /*59c0*/  SEL R4, RZ, 0xffffffff, P0 ;  /* 0xffffffffff047807 */ /* 0x000fe20000000000 */
[----:B------:R-:W-:Y:S01]  /*59d0*/  IMAD R51, R80, 0x80, R81 ;  /* 0x0000008050337824 */ /* 0x000fe200078e0251 */
[----:B------:R-:W-:Y:S01]  /*59e0*/  CS2R R78, SRZ ;  /* 0x00000000004e7805 */ /* 0x000fe2000001ff00 */
[----:B------:R-:W-:Y:S01]  /*59f0*/  IMAD R115, R109, -0x10, R106 ;  /* 0xfffffff06d737824 */ /* 0x000fe200078e026a */
[----:B------:R-:W-:Y:S01]  /*5a00*/  @P1 SEL R4, R3, R4, !P4 ;  /* 0x0000000403041207 */ /* 0x000fe20006000000 */
[----:B------:R-:W-:Y:S01]  /*5a10*/  IMAD.MOV.U32 R61, RZ, RZ, RZ ;  /* 0x000000ffff3d7224 */ /* 0x000fe200078e00ff */
[----:B------:R-:W-:Y:S02]  /*5a20*/  CS2R R76, SRZ ;  /* 0x00000000004c7805 */ /* 0x000fe4000001ff00 */
[----:B------:R-:W-:Y:S02]  /*5a30*/  CS2R R74, SRZ ;  /* 0x00000000004a7805 */ /* 0x000fe4000001ff00 */
[----:B------:R-:W-:Y:S02]  /*5a40*/  LOP3.LUT R4, R4, 0x1, RZ, 0xc0, !PT ;  /* 0x0000000104047812 */ /* 0x000fe400078ec0ff */
[----:B------:R-:W-:Y:S02]  /*5a50*/  CS2R R72, SRZ ;  /* 0x0000000000487805 */ /* 0x000fe4000001ff00 */
[----:B------:R-:W-:Y:S02]  /*5a60*/  CS2R R66, SRZ ;  /* 0x0000000000427805 */ /* 0x000fe4000001ff00 */
[----:B------:R-:W-:Y:S02]  /*5a70*/  CS2R R64, SRZ ;  /* 0x0000000000407805 */ /* 0x000fe4000001ff00 */
[----:B------:R-:W-:Y:S02]  /*5a80*/  ISETP.NE.U32.AND P0, PT, R4, 0x1, PT ;  /* 0x000000010400780c */ /* 0x000fe40003f05070 */
[----:B------:R-:W-:Y:S02]  /*5a90*/  CS2R R58, SRZ ;  /* 0x00000000003a7805 */ /* 0x000fe4000001ff00 */
[----:B------:R-:W-:Y:S02]  /*5aa0*/  CS2R R56, SRZ ;  /* 0x0000000000387805 */ /* 0x000fe4000001ff00 */
[----:B------:R-:W-:Y:S02]  /*5ab0*/  P2R R63, PR, RZ, 0x1 ;  /* 0x00000001ff3f7803 */ /* 0x000fe40000000000 */
[----:B-1----:R-:W-:Y:S04]  /*5ac0*/  SHF.L.U32 R0, R103, 0x1f, RZ ;  /* 0x0000001f67007819 */ /* 0x002fe800000006ff */
[----:B------:R1:W4:Y:S01]  /*5ad0*/  SYNCS.PHASECHK.TRANS64.TRYWAIT P2, [R60+URZ+0xd0], R0 ;  /* 0x0000d0003c0075a7 */ /* 0x00032200080411ff */
[----:B--2---:R-:W-:Y:S01]  /*5ae0*/  @P6 SEL R62, RZ, 0x1, !P3 ;  /* 0x00000001ff3e6807 */ /* 0x004fe20005800000 */
[----:B-1----:R-:W-:Y:S06]  /*5af0*/  @!P6 BRA `(.L_x_94) ;  /* 0x000000000058e947 */ /* 0x002fec0003800000 */
[----:B------:R-:W-:Y:S01]  /*5b00*/  IMAD.MOV.U32 R79, RZ, RZ, RZ ;  /* 0x000000ffff4f7224 */ /* 0x000fe200078e00ff */
[----:B------:R-:W-:Y:S01]  /*5b10*/  ISETP.NE.AND P0, PT, R62, RZ, PT ;  /* 0x000000ff3e00720c */ /* 0x000fe20003f05270 */
[----:B------:R-:W-:Y:S01]  /*5b20*/  BSSY B0, `(.L_x_95) ;  /* 0x000000c000007945 */ /* 0x000fe20003800000 */
[----:B------:R-:W-:Y:S02]  /*5b30*/  CS2R R58, SRZ ;  /* 0x00000000003a7805 */ /* 0x000fe4000001ff00 */
[----:B------:R-:W-:Y:S02]  /*5b40*/  CS2R R56, SRZ ;  /* 0x0000000000387805 */ /* 0x000fe4000001ff00 */
[----:B------:R-:W-:Y:S02]  /*5b50*/  CS2R R66, SRZ ;  /* 0x0000000000427805 */ /* 0x000fe4000001ff00 */
[----:B------:R-:W-:Y:S02]  /*5b60*/  CS2R R64, SRZ ;  /* 0x0000000000407805 */ /* 0x000fe4000001ff00 */
[----:B------:R-:W-:Y:S02]  /*5b70*/  CS2R R74, SRZ ;  /* 0x00000000004a7805 */ /* 0x000fe4000001ff00 */
[----:B------:R-:W-:Y:S02]  /*5b80*/  CS2R R72, SRZ ;  /* 0x0000000000487805 */ /* 0x000fe4000001ff00 */
[----:B------:R-:W-:Y:S01]  /*5b90*/  CS2R R76, SRZ ;  /* 0x00000000004c7805 */ /* 0x000fe2000001ff00 */
[----:B------:R-:W-:Y:S06]  /*5ba0*/  @P0 BRA `(.L_x_96) ;  /* 0x00000000000c0947 */ /* 0x000fec0003800000 */
[----:B------:R-:W-:Y:S04]  /*5bb0*/  SHF.L.U32 R4, R104, 0x1f, RZ ;  /* 0x0000001f68047819 */ /* 0x000fe800000006ff */
[----:B------:R-:W1:Y:S02]  /*5bc0*/  SYNCS.PHASECHK.TRANS64.TRYWAIT P0, [UR48+0x60], R4 ;  /* 0x00006004ff0075a7 */ /* 0x000e640008001130 */
[----:B-1----:R-:W-:Y:S05]  /*5bd0*/  @!P0 BRA `(.L_x_97) ;  /* 0x0000003c009c8947 */ /* 0x002fea0003800000 */
.L_x_96:
[----:B------:R-:W-:Y:S05]  /*5be0*/  BSYNC B0 ;  /* 0x0000000000007941 */ /* 0x000fea0003800000 */
.L_x_95:
[----:B------:R-:W-:Y:S01]  /*5bf0*/  ISETP.NE.AND P0, PT, R63, RZ, PT ;  /* 0x000000ff3f00720c */ /* 0x000fe20003f05270 */
[----:B------:R-:W-:Y:S11]  /*5c00*/  HFMA2 R61, -RZ, RZ, 0, 5.9604644775390625e-08 ;  /* 0x00000001ff3d7431 */ /* 0x000ff600000001ff */
[----:B------:R-:W-:Y:S01]  /*5c10*/  @!UPT UIADD3 URZ, UPT, UPT, URZ, URZ, URZ ;  /* 0x000000fffffff290 */ /* 0x000fe2000fffe0ff */
[----:B------:R2:W1:Y:S04]  /*5c20*/  @P0 LDS.128 R56, [R108] ;  /* 0x000000006c380984 */ /* 0x0004680000000c00 */
[----:B------:R2:W1:Y:S04]  /*5c30*/  @P0 LDS.128 R64, [R106+0x10] ;  /* 0x000010006a400984 */ /* 0x0004680000000c00 */
[----:B------:R2:W1:Y:S04]  /*5c40*/  @P0 LDS.128 R72, [R105+0x20] ;  /* 0x0000200069480984 */ /* 0x0004680000000c00 */
[----:B------:R2:W1:Y:S02]  /*5c50*/  @P0 LDS.128 R76, [R115+0x30] ;  /* 0x00003000734c0984 */ /* 0x0004640000000c00 */
.L_x_94:
[----:B------:R-:W-:Y:S05]  /*5c60*/  BSYNC B1 ;  /* 0x0000000000017941 */ /* 0x000fea0003800000 */
.L_x_93:
[----:B-1----:R-:W-:Y:S04]  /*5c70*/  SHF.R.U32.HI R3, RZ, 0x15, R51 ;  /* 0x00000015ff037819 */ /* 0x002fe80000011633 */
[----:B------:R-:W-:Y:S01]  /*5c80*/  LOP3.LUT P0, RZ, R3, 0x3, R99, 0x48, !PT ;  /* 0x0000000303ff7812 */ /* 0x000fe20007804863 */
[----:B------:R-:W-:Y:S01]  /*5c90*/  @!UPT UIADD3 URZ, UPT, UPT, URZ, URZ, URZ ;  /* 0x000000fffffff290 */ /* 0x000fe2000fffe0ff */
[----:B----4-:R-:W-:Y:S11]  /*5ca0*/  @P2 BRA `(.L_x_98) ;  /* 0x0000000000082947 */ /* 0x010ff60003800000 */
[----:B------:R-:W1:Y:S02]  /*5cb0*/  SYNCS.PHASECHK.TRANS64.TRYWAIT P1, [R60+URZ+0xd0], R0 ;  /* 0x0000d0003c0075a7 */ /* 0x000e6400080211ff */
[----:B-1----:R-:W-:Y:S05]  /*5cc0*/  @!P1 BRA `(.L_x_99) ;  /* 0x0000003c00789947 */ /* 0x002fea0003800000 */
.L_x_98:
[----:B------:R-:W-:Y:S05]  /*5cd0*/  @!P0 BRA `(.L_x_100) ;  /* 0x0000000000408947 */ /* 0x000fea0003800000 */
[----:B------:R-:W4:Y:S01]  /*5ce0*/  LDCU.64 UR8, c[0x4][0x70] ;  /* 0x01000e00ff0877ac */ /* 0x000f220008000a00 */
[----:B------:R-:W-:Y:S01]  /*5cf0*/  MOV R15, 0x0 ;  /* 0x00000000000f7802 */ /* 0x000fe20000000f00 */
[----:B------:R-:W-:Y:S02]  /*5d00*/  HFMA2 R12, -RZ, RZ, 0, 5.9604644775390625e-08 ;  /* 0x00000001ff0c7431 */ /* 0x000fe400000001ff */
[----:B------:R-:W-:Y:S02]  /*5d10*/  IMAD.MOV.U32 R8, RZ, RZ, 0x192 ;  /* 0x00000192ff087424 */ /* 0x000fe400078e00ff */
[----:B------:R-:W-:Y:S01]  /*5d20*/  IMAD.MOV.U32 R13, RZ, RZ, RZ ;  /* 0x000000ffff0d7224 */ /* 0x000fe200078e00ff */
[----:B------:R-:W5:Y:S01]  /*5d30*/  LDCU.64 UR6, c[0x4][0x78] ;  /* 0x01000f00ff0677ac */ /* 0x000f620008000a00 */
[----:B------:R-:W1:Y:S01]  /*5d40*/  LDC.64 R14, c[0x4][R15] ;  /* 0x010000000f0e7b82 */ /* 0x000e620000000a00 */
[----:B------:R-:W2:Y:S01]  /*5d50*/  LDCU.64 UR4, c[0x4][0x10] ;  /* 0x01000200ff0477ac */ /* 0x000ea20008000a00 */
[----:B----4-:R-:W-:Y:S01]  /*5d60*/  MOV R5, UR9 ;  /* 0x0000000900057c02 */ /* 0x010fe20008000f00 */
[----:B------:R-:W-:Y:S01]  /*5d70*/  IMAD.U32 R4, RZ, RZ, UR8 ;  /* 0x00000008ff047e24 */ /* 0x000fe2000f8e00ff */
[----:B-----5:R-:W-:Y:S01]  /*5d80*/  MOV R7, UR7 ;  /* 0x0000000700077c02 */ /* 0x020fe20008000f00 */
[----:B------:R-:W-:Y:S01]  /*5d90*/  IMAD.U32 R6, RZ, RZ, UR6 ;  /* 0x00000006ff067e24 */ /* 0x000fe2000f8e00ff */
[----:B--2---:R-:W-:Y:S01]  /*5da0*/  MOV R11, UR5 ;  /* 0x00000005000b7c02 */ /* 0x004fe20008000f00 */
[----:B------:R-:W-:Y:S02]  /*5db0*/  IMAD.U32 R10, RZ, RZ, UR4 ;  /* 0x00000004ff0a7e24 */ /* 0x000fe4000f8e00ff */
[----:B------:R-:W-:Y:S07]  /*5dc0*/  LEPC R20, `(.L_x_100) ;  /* 0x000000001014794e */ /* 0x000fee0000000000 */
[----:B-1-3--:R-:W-:Y:S05]  /*5dd0*/  CALL.ABS.NOINC R14 ;  /* 0x000000000e007343 */ /* 0x00afea0003c00000 */
.L_x_100:
[----:B------:R-:W-:Y:S05]  /*5de0*/  WARPSYNC.ALL ;  /* 0x0000000000007948 */ /* 0x000fea0003800000 */
[----:B------:R-:W-:Y:S01]  /*5df0*/  R2UR UR4, R51 ;  /* 0x00000000330472ca */ /* 0x000fe200000e0000 */
[--C-:B------:R-:W-:Y:S01]  /*5e00*/  HADD2.F32 R48, -RZ, R56.reuse.H0_H0 ;  /* 0x20000038ff307230 */ /* 0x100fe20000004100 */
[----:B------:R-:W-:Y:S01]  /*5e10*/  ISETP.NE.AND P0, PT, R110, RZ, PT ;  /* 0x000000ff6e00720c */ /* 0x000fe20003f05270 */
[----:B------:R-:W-:Y:S01]  /*5e20*/  HADD2.F32 R50, -RZ, R56.H1_H1 ;  /* 0x30000038ff327230 */ /* 0x000fe20000004100 */
[----:B------:R-:W-:Y:S09]  /*5e30*/  BSSY.RECONVERGENT B0, `(.L_x_101) ;  /* 0x0000086000007945 */ /* 0x000ff20003800200 */
[----:B------:R-:W1:Y:S02]  /*5e40*/  LDTM.x32 R4, tmem[UR4] ;  /* 0x00000004000479ee */ /* 0x000e6400082c0000 */
[C-C-:B-1-3--:R-:W-:Y:S01]  /*5e50*/  FFMA R0, R47.reuse, R4, R2.reuse ;  /* 0x000000042f007223 */ /* 0x14afe20000000002 */
[C-C-:B------:R-:W-:Y:S01]  /*5e60*/  FFMA R3, R47.reuse, R5, R2.reuse ;  /* 0x000000052f037223 */ /* 0x140fe20000000002 */
        /* <DEDUP_REMOVED lines=27> */
[--C-:B------:R-:W-:Y:S02]  /*6020*/  HADD2.F32 R32, -RZ, R57.reuse.H0_H0 ;  /* 0x20000039ff207230 */ /* 0x100fe40000004100 */
[C-C-:B------:R-:W-:Y:S01]  /*6030*/  FFMA R29, R47.reuse, R33, R2.reuse ;  /* 0x000000212f1d7223 */ /* 0x140fe20000000002 */
[----:B------:R-:W-:Y:S02]  /*6040*/  HADD2.F32 R33, -RZ, R57.H1_H1 ;  /* 0x30000039ff217230 */ /* 0x000fe40000004100 */
[C-C-:B------:R-:W-:Y:S01]  /*6050*/  FFMA R34, R47.reuse, R34, R2.reuse ;  /* 0x000000222f227223 */ /* 0x140fe20000000002 */
[----:B------:R-:W-:Y:S01]  /*6060*/  FFMA R35, R47, R35, R2 ;  /* 0x000000232f237223 */ /* 0x000fe20000000002 */
[C---:B------:R-:W-:Y:S01]  /*6070*/  FFMA R0, R49.reuse, R48, R0 ;  /* 0x0000003031007223 */ /* 0x040fe20000000000 */
[--C-:B------:R-:W-:Y:S02]  /*6080*/  HADD2.F32 R48, -RZ, R58.reuse.H0_H0 ;  /* 0x2000003aff307230 */ /* 0x100fe40000004100 */
[C---:B------:R-:W-:Y:S01]  /*6090*/  FFMA R3, R49.reuse, R50, R3 ;  /* 0x0000003231037223 */ /* 0x040fe20000000003 */
[C---:B------:R-:W-:Y:S01]  /*60a0*/  FFMA R6, R49.reuse, R32, R6 ;  /* 0x0000002031067223 */ /* 0x040fe20000000006 */
[----:B------:R-:W-:Y:S02]  /*60b0*/  HADD2.F32 R32, -RZ, R58.H1_H1 ;  /* 0x3000003aff207230 */ /* 0x000fe40000004100 */
[C---:B------:R-:W-:Y:S01]  /*60c0*/  FFMA R7, R49.reuse, R33, R7 ;  /* 0x0000002131077223 */ /* 0x040fe20000000007 */
[----:B------:R-:W-:Y:S01]  /*60d0*/  FFMA R4, R49, R48, R4 ;  /* 0x0000003031047223 */ /* 0x000fe20000000004 */
[----:B------:R-:W-:Y:S01]  /*60e0*/  F2FP.F16.F32.PACK_AB R52, R3, R0 ;  /* 0x000000000334723e */ /* 0x000fe200000000ff */
[--C-:B------:R-:W-:Y:S02]  /*60f0*/  HADD2.F32 R0, -RZ, R59.reuse.H0_H0 ;  /* 0x2000003bff007230 */ /* 0x100fe40000004100 */
[----:B------:R-:W-:Y:S01]  /*6100*/  FFMA R5, R49, R32, R5 ;  /* 0x0000002031057223 */ /* 0x000fe20000000005 */
[----:B------:R-:W-:Y:S01]  /*6110*/  HADD2.F32 R3, -RZ, R59.H1_H1 ;  /* 0x3000003bff037230 */ /* 0x000fe20000004100 */
[----:B------:R-:W-:Y:S01]  /*6120*/  F2FP.F16.F32.PACK_AB R53, R7, R6 ;  /* 0x000000060735723e */ /* 0x000fe200000000ff */
[----:B------:R-:W-:Y:S02]  /*6130*/  HADD2.F32 R6, -RZ, R79.H1_H1 ;  /* 0x3000004fff067230 */ /* 0x000fe40000004100 */
[C---:B------:R-:W-:Y:S01]  /*6140*/  FFMA R10, R49.reuse, R0, R10 ;  /* 0x00000000310a7223 */ /* 0x040fe2000000000a */
[--C-:B------:R-:W-:Y:S02]  /*6150*/  HADD2.F32 R0, -RZ, R64.reuse.H0_H0 ;  /* 0x20000040ff007230 */ /* 0x100fe40000004100 */
[----:B------:R-:W-:Y:S01]  /*6160*/  FFMA R11, R49, R3, R11 ;  /* 0x00000003310b7223 */ /* 0x000fe2000000000b */
[----:B------:R-:W-:Y:S01]  /*6170*/  F2FP.F16.F32.PACK_AB R54, R5, R4 ;  /* 0x000000040536723e */ /* 0x000fe200000000ff */
[----:B------:R-:W-:Y:S02]  /*6180*/  HADD2.F32 R3, -RZ, R64.H1_H1 ;  /* 0x30000040ff037230 */ /* 0x000fe40000004100 */
[----:B------:R-:W-:Y:S01]  /*6190*/  FFMA R8, R49, R0, R8 ;  /* 0x0000000031087223 */ /* 0x000fe20000000008 */
[--C-:B------:R-:W-:Y:S01]  /*61a0*/  HADD2.F32 R4, -RZ, R65.reuse.H0_H0 ;  /* 0x20000041ff047230 */ /* 0x100fe20000004100 */
[----:B------:R-:W-:Y:S01]  /*61b0*/  F2FP.F16.F32.PACK_AB R55, R11, R10 ;  /* 0x0000000a0b37723e */ /* 0x000fe200000000ff */
[----:B------:R-:W-:Y:S02]  /*61c0*/  HADD2.F32 R0, -RZ, R65.H1_H1 ;  /* 0x30000041ff007230 */ /* 0x000fe40000004100 */
[C---:B------:R-:W-:Y:S01]  /*61d0*/  FFMA R9, R49.reuse, R3, R9 ;  /* 0x0000000331097223 */ /* 0x040fe20000000009 */
[--C-:B------:R-:W-:Y:S02]  /*61e0*/  HADD2.F32 R3, -RZ, R66.reuse.H0_H0 ;  /* 0x20000042ff037230 */ /* 0x100fe40000004100 */
[C---:B------:R-:W-:Y:S01]  /*61f0*/  FFMA R14, R49.reuse, R4, R14 ;  /* 0x00000004310e7223 */ /* 0x040fe2000000000e */
[----:B------:R1:W-:Y:S01]  /*6200*/  STS.128 [R108], R52 ;  /* 0x000000346c007388 */ /* 0x0003e20000000c00 */
[C---:B------:R-:W-:Y:S01]  /*6210*/  FFMA R15, R49.reuse, R0, R15 ;  /* 0x00000000310f7223 */ /* 0x040fe2000000000f */
[----:B------:R-:W-:Y:S02]  /*6220*/  HADD2.F32 R0, -RZ, R66.H1_H1 ;  /* 0x30000042ff007230 */ /* 0x000fe40000004100 */
[----:B------:R-:W-:Y:S01]  /*6230*/  FFMA R12, R49, R3, R12 ;  /* 0x00000003310c7223 */ /* 0x000fe2000000000c */
[--C-:B------:R-:W-:Y:S01]  /*6240*/  HADD2.F32 R4, -RZ, R67.reuse.H0_H0 ;  /* 0x20000043ff047230 */ /* 0x100fe20000004100 */
[----:B------:R-:W-:Y:S01]  /*6250*/  F2FP.F16.F32.PACK_AB R8, R9, R8 ;  /* 0x000000080908723e */ /* 0x000fe200000000ff */
[--C-:B------:R-:W-:Y:S02]  /*6260*/  HADD2.F32 R3, -RZ, R72.reuse.H0_H0 ;  /* 0x20000048ff037230 */ /* 0x100fe40000004100 */
[C---:B------:R-:W-:Y:S01]  /*6270*/  FFMA R13, R49.reuse, R0, R13 ;  /* 0x00000000310d7223 */ /* 0x040fe2000000000d */
[----:B------:R-:W-:Y:S02]  /*6280*/  HADD2.F32 R0, -RZ, R67.H1_H1 ;  /* 0x30000043ff007230 */ /* 0x000fe40000004100 */
[----:B------:R-:W-:Y:S01]  /*6290*/  FFMA R18, R49, R4, R18 ;  /* 0x0000000431127223 */ /* 0x000fe20000000012 */
[----:B------:R-:W-:Y:S01]  /*62a0*/  HADD2.F32 R4, -RZ, R72.H1_H1 ;  /* 0x30000048ff047230 */ /* 0x000fe20000004100 */
[----:B------:R-:W-:Y:S01]  /*62b0*/  F2FP.F16.F32.PACK_AB R9, R15, R14 ;  /* 0x0000000e0f09723e */ /* 0x000fe200000000ff */
[----:B------:R-:W-:Y:S02]  /*62c0*/  HADD2.F32 R5, -RZ, R79.H0_H0 ;  /* 0x2000004fff057230 */ /* 0x000fe40000004100 */
[C---:B------:R-:W-:Y:S01]  /*62d0*/  FFMA R19, R49.reuse, R0, R19 ;  /* 0x0000000031137223 */ /* 0x040fe20000000013 */
[--C-:B------:R-:W-:Y:S02]  /*62e0*/  HADD2.F32 R0, -RZ, R73.reuse.H0_H0 ;  /* 0x20000049ff007230 */ /* 0x100fe40000004100 */
[C---:B------:R-:W-:Y:S01]  /*62f0*/  FFMA R16, R49.reuse, R3, R16 ;  /* 0x0000000331107223 */ /* 0x040fe20000000010 */
[----:B------:R-:W-:Y:S01]  /*6300*/  FFMA R17, R49, R4, R17 ;  /* 0x0000000431117223 */ /* 0x000fe20000000011 */
[----:B------:R-:W-:Y:S01]  /*6310*/  HADD2.F32 R3, -RZ, R73.H1_H1 ;  /* 0x30000049ff037230 */ /* 0x000fe20000004100 */
[----:B------:R-:W-:Y:S01]  /*6320*/  F2FP.F16.F32.PACK_AB R10, R13, R12 ;  /* 0x0000000c0d0a723e */ /* 0x000fe200000000ff */
[----:B------:R-:W-:Y:S01]  /*6330*/  FFMA R22, R49, R0, R22 ;  /* 0x0000000031167223 */ /* 0x000fe20000000016 */
[--C-:B------:R-:W-:Y:S01]  /*6340*/  HADD2.F32 R0, -RZ, R74.reuse.H0_H0 ;  /* 0x2000004aff007230 */ /* 0x100fe20000004100 */
[----:B------:R-:W-:Y:S01]  /*6350*/  F2FP.F16.F32.PACK_AB R11, R19, R18 ;  /* 0x00000012130b723e */ /* 0x000fe200000000ff */
[----:B------:R-:W-:Y:S01]  /*6360*/  FFMA R23, R49, R3, R23 ;  /* 0x0000000331177223 */ /* 0x000fe20000000017 */
[----:B------:R-:W-:Y:S01]  /*6370*/  HADD2.F32 R3, -RZ, R74.H1_H1 ;  /* 0x3000004aff037230 */ /* 0x000fe20000004100 */
[----:B------:R-:W-:Y:S01]  /*6380*/  F2FP.F16.F32.PACK_AB R16, R17, R16 ;  /* 0x000000101110723e */ /* 0x000fe200000000ff */
[C---:B------:R-:W-:Y:S01]  /*6390*/  FFMA R20, R49.reuse, R0, R20 ;  /* 0x0000000031147223 */ /* 0x040fe20000000014 */
[----:B------:R1:W-:Y:S01]  /*63a0*/  STS.128 [R106+0x10], R8 ;  /* 0x000010086a007388 */ /* 0x0003e20000000c00 */
[--C-:B------:R-:W-:Y:S02]  /*63b0*/  HADD2.F32 R4, -RZ, R75.reuse.H0_H0 ;  /* 0x2000004bff047230 */ /* 0x100fe40000004100 */
[----:B------:R-:W-:Y:S01]  /*63c0*/  FFMA R21, R49, R3, R21 ;  /* 0x0000000331157223 */ /* 0x000fe20000000015 */
[----:B------:R-:W-:Y:S01]  /*63d0*/  HADD2.F32 R0, -RZ, R75.H1_H1 ;  /* 0x3000004bff007230 */ /* 0x000fe20000004100 */
[----:B------:R-:W-:Y:S01]  /*63e0*/  F2FP.F16.F32.PACK_AB R17, R23, R22 ;  /* 0x000000161711723e */ /* 0x000fe200000000ff */
[--C-:B------:R-:W-:Y:S02]  /*63f0*/  HADD2.F32 R3, -RZ, R76.reuse.H0_H0 ;  /* 0x2000004cff037230 */ /* 0x100fe40000004100 */
[C---:B------:R-:W-:Y:S01]  /*6400*/  FFMA R26, R49.reuse, R4, R26 ;  /* 0x00000004311a7223 */ /* 0x040fe2000000001a */
[--C-:B------:R-:W-:Y:S02]  /*6410*/  HADD2.F32 R4, -RZ, R77.reuse.H0_H0 ;  /* 0x2000004dff047230 */ /* 0x100fe40000004100 */
[C---:B------:R-:W-:Y:S01]  /*6420*/  FFMA R27, R49.reuse, R0, R27 ;  /* 0x00000000311b7223 */ /* 0x040fe2000000001b */
[----:B------:R-:W-:Y:S02]  /*6430*/  HADD2.F32 R0, -RZ, R76.H1_H1 ;  /* 0x3000004cff007230 */ /* 0x000fe40000004100 */
[----:B------:R-:W-:Y:S01]  /*6440*/  FFMA R24, R49, R3, R24 ;  /* 0x0000000331187223 */ /* 0x000fe20000000018 */
[--C-:B------:R-:W-:Y:S01]  /*6450*/  HADD2.F32 R3, -RZ, R78.reuse.H0_H0 ;  /* 0x2000004eff037230 */ /* 0x100fe20000004100 */
[----:B------:R-:W-:Y:S01]  /*6460*/  F2FP.F16.F32.PACK_AB R18, R21, R20 ;  /* 0x000000141512723e */ /* 0x000fe200000000ff */
[C---:B------:R-:W-:Y:S01]  /*6470*/  FFMA R25, R49.reuse, R0, R25 ;  /* 0x0000000031197223 */ /* 0x040fe20000000019 */
[----:B------:R-:W-:Y:S02]  /*6480*/  HADD2.F32 R0, -RZ, R77.H1_H1 ;  /* 0x3000004dff007230 */ /* 0x000fe40000004100 */
[----:B------:R-:W-:Y:S01]  /*6490*/  FFMA R30, R49, R4, R30 ;  /* 0x00000004311e7223 */ /* 0x000fe2000000001e */
[----:B------:R-:W-:Y:S01]  /*64a0*/  HADD2.F32 R4, -RZ, R78.H1_H1 ;  /* 0x3000004eff047230 */ /* 0x000fe20000004100 */
[----:B------:R-:W-:Y:S01]  /*64b0*/  F2FP.F16.F32.PACK_AB R19, R27, R26 ;  /* 0x0000001a1b13723e */ /* 0x000fe200000000ff */
[C---:B------:R-:W-:Y:S01]  /*64c0*/  FFMA R31, R49.reuse, R0, R31 ;  /* 0x00000000311f7223 */ /* 0x040fe2000000001f */
[C---:B------:R-:W-:Y:S02]  /*64d0*/  FFMA R28, R49.reuse, R3, R28 ;  /* 0x00000003311c7223 */ /* 0x040fe4000000001c */
[C---:B------:R-:W-:Y:S01]  /*64e0*/  FFMA R29, R49.reuse, R4, R29 ;  /* 0x00000004311d7223 */ /* 0x040fe2000000001d */
[----:B------:R1:W-:Y:S01]  /*64f0*/  STS.128 [R105+0x20], R16 ;  /* 0x0000201069007388 */ /* 0x0003e20000000c00 */
[C---:B------:R-:W-:Y:S01]  /*6500*/  FFMA R34, R49.reuse, R5, R34 ;  /* 0x0000000531227223 */ /* 0x040fe20000000022 */
[----:B------:R-:W-:Y:S01]  /*6510*/  FFMA R35, R49, R6, R35 ;  /* 0x0000000631237223 */ /* 0x000fe20000000023 */
[----:B------:R-:W-:Y:S02]  /*6520*/  F2FP.F16.F32.PACK_AB R24, R25, R24 ;  /* 0x000000181918723e */ /* 0x000fe400000000ff */
[----:B------:R-:W-:Y:S02]  /*6530*/  F2FP.F16.F32.PACK_AB R25, R31, R30 ;  /* 0x0000001e1f19723e */ /* 0x000fe400000000ff */
[----:B------:R-:W-:Y:S02]  /*6540*/  F2FP.F16.F32.PACK_AB R26, R29, R28 ;  /* 0x0000001c1d1a723e */ /* 0x000fe400000000ff */
[----:B------:R-:W-:Y:S05]  /*6550*/  F2FP.F16.F32.PACK_AB R27, R35, R34 ;  /* 0x00000022231b723e */ /* 0x000fea00000000ff */
[----:B------:R1:W-:Y:S01]  /*6560*/  STS.128 [R115+0x30], R24 ;  /* 0x0000301873007388 */ /* 0x0003e20000000c00 */
[----:B------:R-:W-:Y:S01]  /*6570*/  @!PT LDS RZ, [RZ] ;  /* 0x00000000fffff984 */ /* 0x000fe20000000800 */
[----:B------:R-:W-:Y:S01]  /*6580*/  @!PT LDS RZ, [RZ] ;  /* 0x00000000fffff984 */ /* 0x000fe20000000800 */
[----:B------:R-:W-:Y:S01]  /*6590*/  @!PT LDS RZ, [RZ] ;  /* 0x00000000fffff984 */ /* 0x000fe20000000800 */
[----:B------:R-:W-:Y:S01]  /*65a0*/  @!PT LDS RZ, [RZ] ;  /* 0x00000000fffff984 */ /* 0x000fe20000000800 */
[----:B------:R3:W-:Y:S07]  /*65b0*/  MEMBAR.ALL.CTA ;  /* 0x0000000000007992 */ /* 0x0007ee0000008000 */
[----:B---3--:R-:W3:Y:S02]  /*65c0*/  FENCE.VIEW.ASYNC.S ;  /* 0x00000000000073c6 */ /* 0x008ee40000000000 */
[----:B---3--:R-:W-:Y:S06]  /*65d0*/  BAR.SYNC.DEFER_BLOCKING 0x1, 0x80 ;  /* 0x0042000000007b1d */ /* 0x008fec0000010000 */
[----:B------:R-:W-:Y:S05]  /*65e0*/  @P0 BRA `(.L_x_102) ;  /* 0x0000000000280947 */ /* 0x000fea0003800000 */
[----:B------:R-:W-:Y:S02]  /*65f0*/  UIADD3 UR4, UPT, UPT, UR48, 0x200, URZ ;  /* 0x0000020030047890 */ /* 0x000fe4000fffe0ff */
[----:B------:R-:W-:Y:S01]  /*6600*/  UIADD3 UR6, UP0, UPT, UR52, 0x680, URZ ;  /* 0x0000068034067890 */ /* 0x000fe2000ff1e0ff */
[----:B------:R-:W-:Y:S03]  /*6610*/  UMOV UR39, UR44 ;  /* 0x0000002c00277c82 */ /* 0x000fe60008000000 */
[----:B------:R-:W-:Y:S01]  /*6620*/  MOV R100, UR4 ;  /* 0x0000000400647c02 */ /* 0x000fe20008000f00 */
[----:B------:R-:W-:Y:S03]  /*6630*/  UIADD3.X UR7, UPT, UPT, URZ, UR53, URZ, UP0, !UPT ;  /* 0x00000035ff077290 */ /* 0x000fe600087fe4ff */
[----:B------:R-:W-:Y:S11]  /*6640*/  R2UR UR36, R100 ;  /* 0x00000000642472ca */ /* 0x000ff600000e0000 */
[----:B------:R-:W-:Y:S02]  /*6650*/  @!UPT UIADD3 URZ, UPT, UPT, URZ, URZ, URZ ;  /* 0x000000fffffff290 */ /* 0x000fe4000fffe0ff */
[----:B------:R3:W-:Y:S01]  /*6660*/  UTMASTG.3D [UR36], [UR6] ;  /* 0x00000024060073b5 */ /* 0x0007e20008010000 */
[----:B------:R0:W-:Y:S01]  /*6670*/  UTMACMDFLUSH ;  /* 0x00000000000079b7 */ /* 0x0001e20000000000 */
[----:B---3--:R-:W-:Y:S04]  /*6680*/  DEPBAR.LE SB0, 0x1 ;  /* 0x000080400000791a */ /* 0x008fe80000000000 */
.L_x_102:
[----:B------:R-:W-:Y:S05]  /*6690*/  BSYNC.RECONVERGENT B0 ;  /* 0x0000000000007941 */ /* 0x000fea0003800200 */
.L_x_101:
[----:B------:R-:W-:Y:S01]  /*66a0*/  BAR.SYNC.DEFER_BLOCKING 0x1, 0x80 ;  /* 0x0042000000007b1d */ /* 0x000fe20000010000 */
[----:B------:R-:W-:Y:S01]  /*66b0*/  ISETP.NE.AND P1, PT, R113, RZ, PT ;  /* 0x000000ff7100720c */ /* 0x000fe20003f25270 */
[----:B------:R-:W-:Y:S01]  /*66c0*/  UISETP.NE.AND UP0, UPT, UR50, URZ, UPT ;  /* 0x000000ff3200728c */ /* 0x000fe2000bf05270 */
[----:B------:R-:W-:Y:S11]  /*66d0*/  LEA R3, R61, UR48, 0x3 ;  /* 0x000000303d037c11 */ /* 0x000ff6000f8e18ff */
[----:B------:R-:W-:Y:S01]  /*66e0*/  @P1 SHF.L.U32 R4, R104, 0x1f, RZ ;  /* 0x0000001f68041819 */ /* 0x000fe200000006ff */
[----:B------:R-:W-:Y:S06]  /*66f0*/  BRA.U !UP0, `(.L_x_103) ;  /* 0x0000000108247547 */ /* 0x000fec000b800000 */
[----:B------:R-:W-:Y:S01]  /*6700*/  IMAD.U32 R5, RZ, RZ, UR51 ;  /* 0x00000033ff057e24 */ /* 0x000fe2000f8e00ff */
[----:B------:R-:W-:Y:S01]  /*6710*/  MOV R0, UR45 ;  /* 0x0000002d00007c02 */ /* 0x000fe20008000f00 */
[----:B------:R-:W-:Y:S03]  /*6720*/  UIADD3 UR51, UPT, UPT, UR51, 0x1, URZ ;  /* 0x0000000133337890 */ /* 0x000fe6000fffe0ff */
[----:B------:R-:W-:Y:S01]  /*6730*/  @P1 LEA R5, R5, UR48, 0x3 ;  /* 0x0000003005051c11 */ /* 0x000fe2000f8e18ff */
[----:B------:R-:W-:Y:S04]  /*6740*/  UISETP.NE.AND UP0, UPT, UR51, 0x4, UPT ;  /* 0x000000043300788c */ /* 0x000fe8000bf05270 */
[----:B------:R-:W-:Y:S01]  /*6750*/  @P1 VIADD R5, R5, 0x80 ;  /* 0x0000008005051836 */ /* 0x000fe20000000000 */
[----:B------:R-:W-:Y:S04]  /*6760*/  USEL UR51, UR51, URZ, UP0 ;  /* 0x000000ff33337287 */ /* 0x000fe80008000000 */
[----:B------:R-:W-:Y:S04]  /*6770*/  @P1 PRMT R0, R0, 0x654, R5 ;  /* 0x0000065400001816 */ /* 0x000fe80000000005 */
[----:B------:R3:W-:Y:S04]  /*6780*/  @P1 SYNCS.ARRIVE.TRANS64.RED.A1T0 RZ, [R0+URZ], RZ ;  /* 0x000000ff00ff19a7 */ /* 0x0007e800081004ff */
.L_x_103:
[----:B------:R-:W4:Y:S01]  /*6790*/  @P1 SYNCS.PHASECHK.TRANS64.TRYWAIT P0, [R3+URZ+0x60], R4 ;  /* 0x00006004030015a7 */ /* 0x000f2200080011ff */
[----:B------:R-:W-:Y:S01]  /*67a0*/  BSSY B1, `(.L_x_104) ;  /* 0x0000016000017945 */ /* 0x000fe20003800000 */
[----:B----4-:R-:W-:Y:S03]  /*67b0*/  @P1 SEL R62, RZ, 0x1, !P0 ;  /* 0x00000001ff3e1807 */ /* 0x010fe60004000000 */
[----:B------:R-:W-:Y:S05]  /*67c0*/  @!P1 BRA `(.L_x_105) ;  /* 0x00000000004c9947 */ /* 0x000fea0003800000 */
[----:B------:R-:W-:Y:S01]  /*67d0*/  ISETP.NE.AND P0, PT, R62, RZ, PT ;  /* 0x000000ff3e00720c */ /* 0x000fe20003f05270 */
[----:B------:R-:W-:Y:S01]  /*67e0*/  BSSY B0, `(.L_x_106) ;  /* 0x000000b000007945 */ /* 0x000fe20003800000 */
[----:B------:R-:W-:Y:S11]  /*67f0*/  ISETP.NE.AND P1, PT, R63, RZ, PT ;  /* 0x000000ff3f00720c */ /* 0x000ff60003f25270 */
[----:B------:R-:W-:Y:S02]  /*6800*/  @!UPT UIADD3 URZ, UPT, UPT, URZ, URZ, URZ ;  /* 0x000000fffffff290 */ /* 0x000fe4000fffe0ff */
[C---:B------:R-:W-:Y:S01]  /*6810*/  @P1 IMAD R7, R61.reuse, 0x2000, R108 ;  /* 0x000020003d071824 */ /* 0x040fe200078e026c */
[C---:B------:R-:W-:Y:S01]  /*6820*/  @P1 LEA R5, R61.reuse, R105, 0xd ;  /* 0x000000693d051211 */ /* 0x040fe200078e68ff */
[C---:B------:R-:W-:Y:S02]  /*6830*/  @P1 IMAD R6, R61.reuse, 0x2000, R106 ;  /* 0x000020003d061824 */ /* 0x040fe400078e026a */
[----:B------:R-:W-:Y:S01]  /*6840*/  @P1 IMAD R4, R61, 0x2000, R115 ;  /* 0x000020003d041824 */ /* 0x000fe200078e0273 */
[----:B------:R-:W-:Y:S06]  /*6850*/  @P0 BRA `(.L_x_107) ;  /* 0x00000000000c0947 */ /* 0x000fec0003800000 */
[----:B---3--:R-:W-:Y:S04]  /*6860*/  SHF.L.U32 R0, R104, 0x1f, RZ ;  /* 0x0000001f68007819 */ /* 0x008fe800000006ff */
[----:B------:R-:W3:Y:S02]  /*6870*/  SYNCS.PHASECHK.TRANS64.TRYWAIT P0, [R3+URZ+0x60], R0 ;  /* 0x00006000030075a7 */ /* 0x000ee400080011ff */
[----:B---3--:R-:W-:Y:S05]  /*6880*/  @!P0 BRA `(.L_x_108) ;  /* 0x00000030009c8947 */ /* 0x008fea0003800000 */
.L_x_107:
[----:B------:R-:W-:Y:S05]  /*6890*/  BSYNC B0 ;  /* 0x0000000000007941 */ /* 0x000fea0003800000 */
.L_x_106:
[----:B------:R-:W-:Y:S02]  /*68a0*/  ISETP.NE.AND P0, PT, R63, RZ, PT ;  /* 0x000000ff3f00720c */ /* 0x000fe40003f05270 */
[----:B------:R-:W-:Y:S11]  /*68b0*/  IADD3 R61, PT, PT, R61, 0x1, RZ ;  /* 0x000000013d3d7810 */ /* 0x000ff60007ffe0ff */
[----:B------:R4:W1:Y:S04]  /*68c0*/  @P0 LDS.128 R56, [R7] ;  /* 0x0000000007380984 */ /* 0x0008680000000c00 */
[----:B------:R4:W1:Y:S04]  /*68d0*/  @P0 LDS.128 R64, [R6+0x10] ;  /* 0x0000100006400984 */ /* 0x0008680000000c00 */
[----:B------:R4:W1:Y:S04]  /*68e0*/  @P0 LDS.128 R72, [R5+0x20] ;  /* 0x0000200005480984 */ /* 0x0008680000000c00 */
[----:B------:R4:W1:Y:S02]  /*68f0*/  @P0 LDS.128 R76, [R4+0x30] ;  /* 0x00003000044c0984 */ /* 0x0008640000000c00 */
.L_x_105:
[----:B------:R-:W-:Y:S05]  /*6900*/  BSYNC B1 ;  /* 0x0000000000017941 */ /* 0x000fea0003800000 */
.L_x_104:
[----:B---3--:R-:W-:Y:S05]  /*6910*/  VIADD R0, R51, 0x20 ;  /* 0x0000002033007836 */ /* 0x008fea0000000000 */
[----:B------:R-:W-:Y:S04]  /*6920*/  SHF.R.U32.HI R0, RZ, 0x15, R0 ;  /* 0x00000015ff007819 */ /* 0x000fe80000011600 */
[----:B------:R-:W-:Y:S11]  /*6930*/  LOP3.LUT P0, RZ, R0, 0x3, R99, 0x48, !PT ;  /* 0x0000000300ff7812 */ /* 0x000ff60007804863 */
[----:B------:R-:W-:Y:S02]  /*6940*/  @!UPT UIADD3 URZ, UPT, UPT, URZ, URZ, URZ ;  /* 0x000000fffffff290 */ /* 0x000fe4000fffe0ff */
[----:B------:R-:W-:Y:S05]  /*6950*/  @!P0 BRA `(.L_x_109) ;  /* 0x0000000000408947 */ /* 0x000fea0003800000 */
[----:B------:R-:W4:Y:S01]  /*6960*/  LDCU.64 UR8, c[0x4][0x70] ;  /* 0x01000e00ff0877ac */ /* 0x000f220008000a00 */
[----:B------:R-:W-:Y:S01]  /*6970*/  MOV R15, 0x0 ;  /* 0x00000000000f7802 */ /* 0x000fe20000000f00 */
[----:B------:R-:W-:Y:S02]  /*6980*/  HFMA2 R12, -RZ, RZ, 0, 5.9604644775390625e-08 ;  /* 0x00000001ff0c7431 */ /* 0x000fe400000001ff */
[----:B-1----:R-:W-:Y:S02]  /*6990*/  IMAD.MOV.U32 R8, RZ, RZ, 0x192 ;  /* 0x00000192ff087424 */ /* 0x002fe400078e00ff */
[----:B------:R-:W-:Y:S01]  /*69a0*/  IMAD.MOV.U32 R13, RZ, RZ, RZ ;  /* 0x000000ffff0d7224 */ /* 0x000fe200078e00ff */
[----:B------:R-:W1:Y:S01]  /*69b0*/  LDCU.64 UR6, c[0x4][0x78] ;  /* 0x01000f00ff0677ac */ /* 0x000e620008000a00 */
[----:B------:R-:W3:Y:S01]  /*69c0*/  LDC.64 R14, c[0x4][R15] ;  /* 0x010000000f0e7b82 */ /* 0x000ee20000000a00 */
[----:B------:R-:W5:Y:S01]  /*69d0*/  LDCU.64 UR4, c[0x4][0x10] ;  /* 0x01000200ff0477ac */ /* 0x000f620008000a00 */
[----:B----4-:R-:W-:Y:S01]  /*69e0*/  MOV R5, UR9 ;  /* 0x0000000900057c02 */ /* 0x010fe20008000f00 */
[----:B------:R-:W-:Y:S01]  /*69f0*/  IMAD.U32 R4, RZ, RZ, UR8 ;  /* 0x00000008ff047e24 */ /* 0x000fe2000f8e00ff */
[----:B-1----:R-:W-:Y:S01]  /*6a00*/  MOV R7, UR7 ;  /* 0x0000000700077c02 */ /* 0x002fe20008000f00 */
[----:B------:R-:W-:Y:S01]  /*6a10*/  IMAD.U32 R6, RZ, RZ, UR6 ;  /* 0x00000006ff067e24 */ /* 0x000fe2000f8e00ff */
[----:B-----5:R-:W-:Y:S01]  /*6a20*/  MOV R11, UR5 ;  /* 0x00000005000b7c02 */ /* 0x020fe20008000f00 */
[----:B------:R-:W-:Y:S02]  /*6a30*/  IMAD.U32 R10, RZ, RZ, UR4 ;  /* 0x00000004ff0a7e24 */ /* 0x000fe4000f8e00ff */
[----:B------:R-:W-:Y:S07]  /*6a40*/  LEPC R20, `(.L_x_109) ;  /* 0x000000001014794e */ /* 0x000fee0000000000 */
[----:B--23--:R-:W-:Y:S05]  /*6a50*/  CALL.ABS.NOINC R14 ;  /* 0x000000000e007343 */ /* 0x00cfea0003c00000 */
.L_x_109:
[----:B------:R-:W-:Y:S05]  /*6a60*/  WARPSYNC.ALL ;  /* 0x0000000000007948 */ /* 0x000fea0003800000 */
[----:B------:R-:W-:Y:S01]  /*6a70*/  R2UR UR4, R51 ;  /* 0x00000000330472ca */ /* 0x000fe200000e0000 */
[--C-:B-1----:R-:W-:Y:S01]  /*6a80*/  HADD2.F32 R48, -RZ, R56.reuse.H0_H0 ;  /* 0x20000038ff307230 */ /* 0x102fe20000004100 */
[----:B------:R-:W-:Y:S01]  /*6a90*/  ISETP.NE.AND P6, PT, R113, RZ, PT ;  /* 0x000000ff7100720c */ /* 0x000fe20003fc5270 */
[----:B------:R-:W-:Y:S01]  /*6aa0*/  BSSY.RECONVERGENT B0, `(.L_x_110) ;  /* 0x000008e000007945 */ /* 0x000fe20003800200 */
[----:B------:R-:W-:Y:S02]  /*6ab0*/  MOV R50, UR51 ;  /* 0x0000003300327c02 */ /* 0x000fe40008000f00 */
[----:B------:R-:W-:Y:S02]  /*6ac0*/  MOV R52, UR45 ;  /* 0x0000002d00347c02 */ /* 0x000fe40008000f00 */
[----:B------:R-:W-:Y:S05]  /*6ad0*/  ISETP.NE.AND P0, PT, R110, RZ, PT ;  /* 0x000000ff6e00720c */ /* 0x000fea0003f05270 */
[----:B----4-:R-:W1:Y:S02]  /*6ae0*/  LDTM.x32 R4, tmem[UR4+0x20] ;  /* 0x00002004000479ee */ /* 0x010e6400082c0000 */
[----:B------:R-:W-:Y:S04]  /*6af0*/  @P6 LEA R50, R50, UR48, 0x3 ;  /* 0x0000003032326c11 */ /* 0x000fe8000f8e18ff */
[----:B------:R-:W-:Y:S01]  /*6b00*/  @P6 IADD3 R50, PT, PT, R50, 0x80, RZ ;  /* 0x0000008032326810 */ /* 0x000fe20007ffe0ff */
[C-C-:B-1----:R-:W-:Y:S01]  /*6b10*/  FFMA R0, R47.reuse, R4, R2.reuse ;  /* 0x000000042f007223 */ /* 0x142fe20000000002 */
        /* <DEDUP_REMOVED lines=28> */
[----:B------:R-:W-:Y:S02]  /*6ce0*/  HADD2.F32 R32, -RZ, R56.H1_H1 ;  /* 0x30000038ff207230 */ /* 0x000fe40000004100 */
[C-C-:B------:R-:W-:Y:S01]  /*6cf0*/  FFMA R29, R47.reuse, R33, R2.reuse ;  /* 0x000000212f1d7223 */ /* 0x140fe20000000002 */
[--C-:B------:R-:W-:Y:S02]  /*6d00*/  HADD2.F32 R33, -RZ, R57.reuse.H0_H0 ;  /* 0x20000039ff217230 */ /* 0x100fe40000004100 */
[C-C-:B------:R-:W-:Y:S01]  /*6d10*/  FFMA R34, R47.reuse, R34, R2.reuse ;  /* 0x000000222f227223 */ /* 0x140fe20000000002 */
[----:B------:R-:W-:Y:S01]  /*6d20*/  FFMA R35, R47, R35, R2 ;  /* 0x000000232f237223 */ /* 0x000fe20000000002 */
[C---:B------:R-:W-:Y:S01]  /*6d30*/  FFMA R0, R49.reuse, R48, R0 ;  /* 0x0000003031007223 */ /* 0x040fe20000000000 */
[C---:B------:R-:W-:Y:S01]  /*6d40*/  FFMA R3, R49.reuse, R32, R3 ;  /* 0x0000002031037223 */ /* 0x040fe20000000003 */
[----:B------:R-:W-:Y:S01]  /*6d50*/  HADD2.F32 R32, -RZ, R57.H1_H1 ;  /* 0x30000039ff207230 */ /* 0x000fe20000004100 */
[----:B------:R-:W-:Y:S01]  /*6d60*/  @P6 PRMT R48, R52, 0x654, R50 ;  /* 0x0000065434306816 */ /* 0x000fe20000000032 */
[----:B------:R-:W-:Y:S01]  /*6d70*/  FFMA R6, R49, R33, R6 ;  /* 0x0000002131067223 */ /* 0x000fe20000000006 */
[--C-:B------:R-:W-:Y:S01]  /*6d80*/  HADD2.F32 R33, -RZ, R58.reuse.H0_H0 ;  /* 0x2000003aff217230 */ /* 0x100fe20000004100 */
[----:B------:R-:W-:Y:S01]  /*6d90*/  F2FP.F16.F32.PACK_AB R52, R3, R0 ;  /* 0x000000000334723e */ /* 0x000fe200000000ff */
[----:B------:R-:W-:Y:S02]  /*6da0*/  HADD2.F32 R0, -RZ, R58.H1_H1 ;  /* 0x3000003aff007230 */ /* 0x000fe40000004100 */
[C---:B------:R-:W-:Y:S01]  /*6db0*/  FFMA R7, R49.reuse, R32, R7 ;  /* 0x0000002031077223 */ /* 0x040fe20000000007 */
[--C-:B------:R-:W-:Y:S02]  /*6dc0*/  HADD2.F32 R3, -RZ, R59.reuse.H0_H0 ;  /* 0x2000003bff037230 */ /* 0x100fe40000004100 */
[C---:B------:R-:W-:Y:S01]  /*6dd0*/  FFMA R4, R49.reuse, R33, R4 ;  /* 0x0000002131047223 */ /* 0x040fe20000000004 */
[----:B------:R-:W-:Y:S02]  /*6de0*/  HADD2.F32 R32, -RZ, R59.H1_H1 ;  /* 0x3000003bff207230 */ /* 0x000fe40000004100 */
[C---:B------:R-:W-:Y:S01]  /*6df0*/  FFMA R5, R49.reuse, R0, R5 ;  /* 0x0000000031057223 */ /* 0x040fe20000000005 */
[--C-:B------:R-:W-:Y:S02]  /*6e00*/  HADD2.F32 R0, -RZ, R64.reuse.H0_H0 ;  /* 0x20000040ff007230 */ /* 0x100fe40000004100 */
[C---:B------:R-:W-:Y:S01]  /*6e10*/  FFMA R10, R49.reuse, R3, R10 ;  /* 0x00000003310a7223 */ /* 0x040fe2000000000a */
[----:B------:R-:W-:Y:S02]  /*6e20*/  HADD2.F32 R3, -RZ, R64.H1_H1 ;  /* 0x30000040ff037230 */ /* 0x000fe40000004100 */
[----:B------:R-:W-:Y:S01]  /*6e30*/  FFMA R11, R49, R32, R11 ;  /* 0x00000020310b7223 */ /* 0x000fe2000000000b */
[----:B------:R-:W-:Y:S01]  /*6e40*/  F2FP.F16.F32.PACK_AB R54, R5, R4 ;  /* 0x000000040536723e */ /* 0x000fe200000000ff */
[C---:B------:R-:W-:Y:S01]  /*6e50*/  FFMA R8, R49.reuse, R0, R8 ;  /* 0x0000000031087223 */ /* 0x040fe20000000008 */
[--C-:B------:R-:W-:Y:S02]  /*6e60*/  HADD2.F32 R4, -RZ, R65.reuse.H0_H0 ;  /* 0x20000041ff047230 */ /* 0x100fe40000004100 */
[----:B------:R-:W-:Y:S01]  /*6e70*/  FFMA R9, R49, R3, R9 ;  /* 0x0000000331097223 */ /* 0x000fe20000000009 */
[----:B------:R-:W-:Y:S01]  /*6e80*/  HADD2.F32 R0, -RZ, R65.H1_H1 ;  /* 0x30000041ff007230 */ /* 0x000fe20000004100 */
[----:B------:R-:W-:Y:S01]  /*6e90*/  F2FP.F16.F32.PACK_AB R53, R7, R6 ;  /* 0x000000060735723e */ /* 0x000fe200000000ff */
[--C-:B------:R-:W-:Y:S02]  /*6ea0*/  HADD2.F32 R3, -RZ, R66.reuse.H0_H0 ;  /* 0x20000042ff037230 */ /* 0x100fe40000004100 */
[C---:B------:R-:W-:Y:S01]  /*6eb0*/  FFMA R14, R49.reuse, R4, R14 ;  /* 0x00000004310e7223 */ /* 0x040fe2000000000e */
[----:B------:R-:W-:Y:S02]  /*6ec0*/  HADD2.F32 R4, -RZ, R66.H1_H1 ;  /* 0x30000042ff047230 */ /* 0x000fe40000004100 */
[C---:B------:R-:W-:Y:S01]  /*6ed0*/  FFMA R15, R49.reuse, R0, R15 ;  /* 0x00000000310f7223 */ /* 0x040fe2000000000f */
[--C-:B------:R-:W-:Y:S02]  /*6ee0*/  HADD2.F32 R0, -RZ, R67.reuse.H0_H0 ;  /* 0x20000043ff007230 */ /* 0x100fe40000004100 */
[C---:B------:R-:W-:Y:S01]  /*6ef0*/  FFMA R12, R49.reuse, R3, R12 ;  /* 0x00000003310c7223 */ /* 0x040fe2000000000c */
[----:B------:R-:W-:Y:S02]  /*6f00*/  HADD2.F32 R3, -RZ, R67.H1_H1 ;  /* 0x30000043ff037230 */ /* 0x000fe40000004100 */
[C---:B------:R-:W-:Y:S01]  /*6f10*/  FFMA R13, R49.reuse, R4, R13 ;  /* 0x00000004310d7223 */ /* 0x040fe2000000000d */
[----:B------:R-:W-:Y:S02]  /*6f20*/  HADD2.F32 R4, -RZ, R73.H0_H0 ;  /* 0x20000049ff047230 */ /* 0x000fe40000004100 */
[C---:B------:R-:W-:Y:S01]  /*6f30*/  FFMA R18, R49.reuse, R0, R18 ;  /* 0x0000000031127223 */ /* 0x040fe20000000012 */
[--C-:B------:R-:W-:Y:S02]  /*6f40*/  HADD2.F32 R0, -RZ, R72.reuse.H0_H0 ;  /* 0x20000048ff007230 */ /* 0x100fe40000004100 */
[----:B------:R-:W-:Y:S01]  /*6f50*/  FFMA R19, R49, R3, R19 ;  /* 0x0000000331137223 */ /* 0x000fe20000000013 */
[----:B------:R-:W-:Y:S01]  /*6f60*/  HADD2.F32 R3, -RZ, R72.H1_H1 ;  /* 0x30000048ff037230 */ /* 0x000fe20000004100 */
[----:B------:R-:W-:Y:S01]  /*6f70*/  F2FP.F16.F32.PACK_AB R55, R11, R10 ;  /* 0x0000000a0b37723e */ /* 0x000fe200000000ff */
[----:B------:R-:W-:Y:S02]  /*6f80*/  HADD2.F32 R5, -RZ, R77.H0_H0 ;  /* 0x2000004dff057230 */ /* 0x000fe40000004100 */
[C---:B------:R-:W-:Y:S01]  /*6f90*/  FFMA R16, R49.reuse, R0, R16 ;  /* 0x0000000031107223 */ /* 0x040fe20000000010 */
[----:B------:R-:W-:Y:S02]  /*6fa0*/  HADD2.F32 R0, -RZ, R73.H1_H1 ;  /* 0x30000049ff007230 */ /* 0x000fe40000004100 */
[C---:B------:R-:W-:Y:S01]  /*6fb0*/  FFMA R17, R49.reuse, R3, R17 ;  /* 0x0000000331117223 */ /* 0x040fe20000000011 */
[----:B------:R1:W-:Y:S01]  /*6fc0*/  STS.128 [R108+0x2000], R52 ;  /* 0x002000346c007388 */ /* 0x0003e20000000c00 */
[C---:B------:R-:W-:Y:S01]  /*6fd0*/  FFMA R22, R49.reuse, R4, R22 ;  /* 0x0000000431167223 */ /* 0x040fe20000000016 */
        /* <DEDUP_REMOVED lines=10> */
[----:B------:R-:W-:Y:S01]  /*7080*/  HADD2.F32 R4, -RZ, R76.H1_H1 ;  /* 0x3000004cff047230 */ /* 0x000fe20000004100 */
[----:B------:R-:W-:Y:S01]  /*7090*/  F2FP.F16.F32.PACK_AB R9, R15, R14 ;  /* 0x0000000e0f09723e */ /* 0x000fe200000000ff */
[----:B------:R-:W-:Y:S01]  /*70a0*/  HADD2.F32 R6, -RZ, R79.H1_H1 ;  /* 0x3000004fff067230 */ /* 0x000fe20000004100 */
[----:B------:R-:W-:Y:S01]  /*70b0*/  F2FP.F16.F32.PACK_AB R10, R13, R12 ;  /* 0x0000000c0d0a723e */ /* 0x000fe200000000ff */
[----:B------:R-:W-:Y:S01]  /*70c0*/  FFMA R27, R49, R0, R27 ;  /* 0x00000000311b7223 */ /* 0x000fe2000000001b */
[----:B------:R-:W-:Y:S01]  /*70d0*/  F2FP.F16.F32.PACK_AB R11, R19, R18 ;  /* 0x00000012130b723e */ /* 0x000fe200000000ff */
[C---:B------:R-:W-:Y:S01]  /*70e0*/  FFMA R24, R49.reuse, R3, R24 ;  /* 0x0000000331187223 */ /* 0x040fe20000000018 */
[----:B------:R-:W-:Y:S02]  /*70f0*/  HADD2.F32 R0, -RZ, R77.H1_H1 ;  /* 0x3000004dff007230 */ /* 0x000fe40000004100 */
[C---:B------:R-:W-:Y:S01]  /*7100*/  FFMA R25, R49.reuse, R4, R25 ;  /* 0x0000000431197223 */ /* 0x040fe20000000019 */
[--C-:B------:R-:W-:Y:S01]  /*7110*/  HADD2.F32 R3, -RZ, R78.reuse.H0_H0 ;  /* 0x2000004eff037230 */ /* 0x100fe20000004100 */
[----:B------:R1:W-:Y:S01]  /*7120*/  STS.128 [R106+0x2010], R8 ;  /* 0x002010086a007388 */ /* 0x0003e20000000c00 */
[----:B------:R-:W-:Y:S01]  /*7130*/  FFMA R30, R49, R5, R30 ;  /* 0x00000005311e7223 */ /* 0x000fe2000000001e */
[----:B------:R-:W-:Y:S01]  /*7140*/  HADD2.F32 R4, -RZ, R78.H1_H1 ;  /* 0x3000004eff047230 */ /* 0x000fe20000004100 */
[----:B------:R-:W-:Y:S01]  /*7150*/  F2FP.F16.F32.PACK_AB R16, R17, R16 ;  /* 0x000000101110723e */ /* 0x000fe200000000ff */
[----:B------:R-:W-:Y:S02]  /*7160*/  HADD2.F32 R5, -RZ, R79.H0_H0 ;  /* 0x2000004fff057230 */ /* 0x000fe40000004100 */
[----:B------:R-:W-:Y:S01]  /*7170*/  FFMA R31, R49, R0, R31 ;  /* 0x00000000311f7223 */ /* 0x000fe2000000001f */
[----:B------:R-:W-:Y:S01]  /*7180*/  F2FP.F16.F32.PACK_AB R17, R23, R22 ;  /* 0x000000161711723e */ /* 0x000fe200000000ff */
[----:B------:R-:W-:Y:S01]  /*7190*/  FFMA R28, R49, R3, R28 ;  /* 0x00000003311c7223 */ /* 0x000fe2000000001c */
[----:B------:R-:W-:Y:S01]  /*71a0*/  F2FP.F16.F32.PACK_AB R18, R21, R20 ;  /* 0x000000141512723e */ /* 0x000fe200000000ff */
[----:B------:R-:W-:Y:S01]  /*71b0*/  FFMA R29, R49, R4, R29 ;  /* 0x00000004311d7223 */ /* 0x000fe2000000001d */
[----:B------:R-:W-:Y:S01]  /*71c0*/  F2FP.F16.F32.PACK_AB R19, R27, R26 ;  /* 0x0000001a1b13723e */ /* 0x000fe200000000ff */
[C---:B------:R-:W-:Y:S01]  /*71d0*/  FFMA R34, R49.reuse, R5, R34 ;  /* 0x0000000531227223 */ /* 0x040fe20000000022 */
[----:B------:R-:W-:Y:S01]  /*71e0*/  FFMA R35, R49, R6, R35 ;  /* 0x0000000631237223 */ /* 0x000fe20000000023 */
[----:B------:R-:W-:Y:S02]  /*71f0*/  F2FP.F16.F32.PACK_AB R24, R25, R24 ;  /* 0x000000181918723e */ /* 0x000fe400000000ff */
[----:B------:R1:W-:Y:S01]  /*7200*/  STS.128 [R105+0x2020], R16 ;  /* 0x0020201069007388 */ /* 0x0003e20000000c00 */
[----:B------:R-:W-:Y:S02]  /*7210*/  F2FP.F16.F32.PACK_AB R25, R31, R30 ;  /* 0x0000001e1f19723e */ /* 0x000fe400000000ff */
[----:B------:R-:W-:Y:S02]  /*7220*/  F2FP.F16.F32.PACK_AB R26, R29, R28 ;  /* 0x0000001c1d1a723e */ /* 0x000fe400000000ff */
[----:B------:R-:W-:Y:S02]  /*7230*/  F2FP.F16.F32.PACK_AB R27, R35, R34 ;  /* 0x00000022231b723e */ /* 0x000fe400000000ff */
[----:B------:R-:W-:Y:S02]  /*7240*/  LEA R0, R61, UR48, 0x3 ;  /* 0x000000303d007c11 */ /* 0x000fe4000f8e18ff */
[----:B------:R-:W-:Y:S01]  /*7250*/  @P6 SHF.L.U32 R3, R104, 0x1f, RZ ;  /* 0x0000001f68036819 */ /* 0x000fe200000006ff */
        /* <DEDUP_REMOVED lines=9> */
[----:B------:R-:W-:Y:S02]  /*72f0*/  UIADD3 UR8, UP0, UPT, UR52, 0x680, URZ ;  /* 0x0000068034087890 */ /* 0x000fe4000ff1e0ff */
[----:B------:R-:W-:Y:S02]  /*7300*/  UIADD3 UR5, UPT, UPT, UR37, 0x20, URZ ;  /* 0x0000002025057890 */ /* 0x000fe4000fffe0ff */
[----:B------:R-:W-:Y:S02]  /*7310*/  UIADD3 UR4, UPT, UPT, UR48, 0x2200, URZ ;  /* 0x0000220030047890 */ /* 0x000fe4000fffe0ff */
[----:B------:R-:W-:Y:S01]  /*7320*/  UIADD3.X UR9, UPT, UPT, URZ, UR53, URZ, UP0, !UPT ;  /* 0x00000035ff097290 */ /* 0x000fe200087fe4ff */
[----:B------:R-:W-:Y:S01]  /*7330*/  UMOV UR6, UR38 ;  /* 0x0000002600067c82 */ /* 0x000fe20008000000 */
[----:B------:R-:W-:Y:S07]  /*7340*/  UMOV UR7, UR44 ;  /* 0x0000002c00077c82 */ /* 0x000fee0008000000 */
[----:B------:R3:W-:Y:S01]  /*7350*/  UTMASTG.3D [UR4], [UR8] ;  /* 0x00000004080073b5 */ /* 0x0007e20008010000 */
[----:B------:R0:W-:Y:S01]  /*7360*/  UTMACMDFLUSH ;  /* 0x00000000000079b7 */ /* 0x0001e20000000000 */
[----:B---3--:R-:W-:Y:S04]  /*7370*/  DEPBAR.LE SB0, 0x1 ;  /* 0x000080400000791a */ /* 0x008fe80000000000 */
.L_x_111:
[----:B------:R-:W-:Y:S05]  /*7380*/  BSYNC.RECONVERGENT B0 ;  /* 0x0000000000007941 */ /* 0x000fea0003800200 */
.L_x_110:
[----:B------:R-:W-:Y:S01]  /*7390*/  BAR.SYNC.DEFER_BLOCKING 0x1, 0x80 ;  /* 0x0042000000007b1d */ /* 0x000fe20000010000 */
[----:B------:R-:W-:Y:S04]  /*73a0*/  UIADD3 UR36, UPT, UPT, UR51, 0x1, URZ ;  /* 0x0000000133247890 */ /* 0x000fe8000fffe0ff */
[----:B------:R-:W-:Y:S04]  /*73b0*/  UISETP.NE.AND UP0, UPT, UR36, 0x4, UPT ;  /* 0x000000042400788c */ /* 0x000fe8000bf05270 */
[----:B------:R-:W-:Y:S01]  /*73c0*/  USEL UR36, UR36, URZ, UP0 ;  /* 0x000000ff24247287 */ /* 0x000fe20008000000 */
[----:B------:R3:W-:Y:S01]  /*73d0*/  @P6 SYNCS.ARRIVE.TRANS64.RED.A1T0 RZ, [R48+URZ], RZ ;  /* 0x000000ff30ff69a7 */ /* 0x0007e200081004ff */
[----:B------:R-:W-:Y:S01]  /*73e0*/  BSSY B1, `(.L_x_112) ;  /* 0x0000017000017945 */ /* 0x000fe20003800000 */
[----:B------:R-:W4:Y:S02]  /*73f0*/  @P6 SYNCS.PHASECHK.TRANS64.TRYWAIT P0, [R0+URZ+0x60], R3 ;  /* 0x00006003000065a7 */ /* 0x000f2400080011ff */
[----:B----4-:R-:W-:Y:S01]  /*7400*/  @P6 SEL R62, RZ, 0x1, !P0 ;  /* 0x00000001ff3e6807 */ /* 0x010fe20004000000 */
[----:B---3--:R-:W-:Y:S06]  /*7410*/  @!P6 BRA `(.L_x_113) ;  /* 0x00000000004ce947 */ /* 0x008fec0003800000 */
        /* <DEDUP_REMOVED lines=9> */
[----:B------:R-:W-:Y:S04]  /*74b0*/  SHF.L.U32 R7, R104, 0x1f, RZ ;  /* 0x0000001f68077819 */ /* 0x000fe800000006ff */
[----:B------:R-:W3:Y:S02]  /*74c0*/  SYNCS.PHASECHK.TRANS64.TRYWAIT P0, [R0+URZ+0x60], R7 ;  /* 0x00006007000075a7 */ /* 0x000ee400080011ff */
[----:B---3--:R-:W-:Y:S05]  /*74d0*/  @!P0 BRA `(.L_x_116) ;  /* 0x00000024009c8947 */ /* 0x008fea0003800000 */
.L_x_115:
[----:B------:R-:W-:Y:S05]  /*74e0*/  BSYNC B0 ;  /* 0x0000000000007941 */ /* 0x000fea0003800000 */
.L_x_114:
[----:B------:R-:W-:Y:S02]  /*74f0*/  ISETP.NE.AND P0, PT, R63, RZ, PT ;  /* 0x000000ff3f00720c */ /* 0x000fe40003f05270 */
[----:B------:R-:W-:Y:S11]  /*7500*/  IADD3 R61, PT, PT, R61, 0x1, RZ ;  /* 0x000000013d3d7810 */ /* 0x000ff60007ffe0ff */
[----:B------:R4:W1:Y:S04]  /*7510*/  @P0 LDS.128 R56, [R6] ;  /* 0x0000000006380984 */ /* 0x0008680000000c00 */
[----:B------:R4:W1:Y:S04]  /*7520*/  @P0 LDS.128 R64, [R5+0x10] ;  /* 0x0000100005400984 */ /* 0x0008680000000c00 */
[----:B------:R4:W1:Y:S04]  /*7530*/  @P0 LDS.128 R72, [R4+0x20] ;  /* 0x0000200004480984 */ /* 0x0008680000000c00 */
[----:B------:R4:W1:Y:S02]  /*7540*/  @P0 LDS.128 R76, [R3+0x30] ;  /* 0x00003000034c0984 */ /* 0x0008640000000c00 */
.L_x_113:
[----:B------:R-:W-:Y:S05]  /*7550*/  BSYNC B1 ;  /* 0x0000000000017941 */ /* 0x000fea0003800000 */
.L_x_112:
        /* <DEDUP_REMOVED lines=21> */
.L_x_117:
        /* <DEDUP_REMOVED lines=146> */
.L_x_119:
[----:B------:R-:W-:Y:S05]  /*7fd0*/  BSYNC.RECONVERGENT B0 ;  /* 0x0000000000007941 */ /* 0x000fea0003800200 */
.L_x_118:
        /* <DEDUP_REMOVED lines=21> */
.L_x_123:
[----:B------:R-:W-:Y:S05]  /*8130*/  BSYNC B0 ;  /* 0x0000000000007941 */ /* 0x000fea0003800000 */
.L_x_122:
[----:B------:R-:W-:Y:S11]  /*8140*/  ISETP.NE.AND P0, PT, R63, RZ, PT ;  /* 0x000000ff3f00720c */ /* 0x000ff60003f05270 */
[----:B------:R-:W-:Y:S02]  /*8150*/  @!UPT UIADD3 URZ, UPT, UPT, URZ, URZ, URZ ;  /* 0x000000fffffff290 */ /* 0x000fe4000fffe0ff */
[----:B------:R4:W1:Y:S04]  /*8160*/  @P0 LDS.128 R56, [R5] ;  /* 0x0000000005380984 */ /* 0x0008680000000c00 */
[----:B------:R4:W1:Y:S04]  /*8170*/  @P0 LDS.128 R64, [R4+0x10] ;  /* 0x0000100004400984 */ /* 0x0008680000000c00 */
[----:B------:R4:W1:Y:S04]  /*8180*/  @P0 LDS.128 R72, [R3+0x20] ;  /* 0x0000200003480984 */ /* 0x0008680000000c00 */
[----:B------:R4:W1:Y:S02]  /*8190*/  @P0 LDS.128 R76, [R61+0x30] ;  /* 0x000030003d4c0984 */ /* 0x0008640000000c00 */
.L_x_121:
[----:B------:R-:W-:Y:S05]  /*81a0*/  BSYNC B1 ;  /* 0x0000000000017941 */ /* 0x000fea0003800000 */
.L_x_120:
        /* <DEDUP_REMOVED lines=21> */
.L_x_125:
[----:B------:R-:W-:Y:S01]  /*8300*/  ISETP.NE.AND P0, PT, R110, RZ, PT ;  /* 0x000000ff6e00720c */ /* 0x000fe20003f05270 */
[----:B------:R-:W-:Y:S05]  /*8310*/  WARPSYNC.ALL ;  /* 0x0000000000007948 */ /* 0x000fea0003800000 */
[----:B------:R-:W-:Y:S01]  /*8320*/  R2UR UR4, R51 ;  /* 0x00000000330472ca */ /* 0x000fe200000e0000 */
[--C-:B-1----:R-:W-:Y:S01]  /*8330*/  HADD2.F32 R48, -RZ, R56.reuse.H0_H0 ;  /* 0x20000038ff307230 */ /* 0x102fe20000004100 */
[----:B------:R-:W-:Y:S01]  /*8340*/  R2UR UR5, R60 ;  /* 0x000000003c0572ca */ /* 0x000fe200000e0000 */
[----:B------:R-:W-:Y:S01]  /*8350*/  HADD2.F32 R50, -RZ, R56.H1_H1 ;  /* 0x30000038ff327230 */ /* 0x000fe20000004100 */
[----:B------:R-:W-:Y:S01]  /*8360*/  BSSY.RECONVERGENT B0, `(.L_x_126) ;  /* 0x0000089000007945 */ /* 0x000fe20003800200 */
[--C-:B------:R-:W-:Y:S02]  /*8370*/  HADD2.F32 R51, -RZ, R57.reuse.H0_H0 ;  /* 0x20000039ff337230 */ /* 0x100fe40000004100 */
[----:B------:R-:W-:Y:S02]  /*8380*/  HADD2.F32 R52, -RZ, R57.H1_H1 ;  /* 0x30000039ff347230 */ /* 0x000fe40000004100 */
[--C-:B------:R-:W-:Y:S02]  /*8390*/  HADD2.F32 R53, -RZ, R58.reuse.H0_H0 ;  /* 0x2000003aff357230 */ /* 0x100fe40000004100 */
[----:B------:R-:W-:Y:S02]  /*83a0*/  HADD2.F32 R54, -RZ, R58.H1_H1 ;  /* 0x3000003aff367230 */ /* 0x000fe40000004100 */
[----:B----4-:R-:W1:Y:S01]  /*83b0*/  LDTM.x32 R4, tmem[UR4+0x60] ;  /* 0x00006004000479ee */ /* 0x010e6200082c0000 */
[----:B------:R-:W-:Y:S01]  /*83c0*/  NOP ;  /* 0x0000000000007918 */ /* 0x000fe20000000000 */
[----:B------:R-:W-:Y:S01]  /*83d0*/  UIADD3 UR5, UPT, UPT, UR5, 0xf0, URZ ;  /* 0x000000f005057890 */ /* 0x000fe2000fffe0ff */
[--C-:B------:R-:W-:Y:S02]  /*83e0*/  HADD2.F32 R55, -RZ, R59.reuse.H0_H0 ;  /* 0x2000003bff377230 */ /* 0x100fe40000004100 */
[----:B------:R-:W-:Y:S01]  /*83f0*/  HADD2.F32 R56, -RZ, R59.H1_H1 ;  /* 0x3000003bff387230 */ /* 0x000fe20000004100 */
[----:B------:R-:W-:Y:S01]  /*8400*/  UPRMT UR5, UR45, 0x654, UR5 ;  /* 0x000006542d057896 */ /* 0x000fe20008000005 */
[--C-:B------:R-:W-:Y:S02]  /*8410*/  HADD2.F32 R57, -RZ, R64.reuse.H0_H0 ;  /* 0x20000040ff397230 */ /* 0x100fe40000004100 */
[----:B------:R-:W-:Y:S02]  /*8420*/  HADD2.F32 R58, -RZ, R64.H1_H1 ;  /* 0x30000040ff3a7230 */ /* 0x000fe40000004100 */
[--C-:B------:R-:W-:Y:S02]  /*8430*/  HADD2.F32 R59, -RZ, R65.reuse.H0_H0 ;  /* 0x20000041ff3b7230 */ /* 0x100fe40000004100 */
[----:B------:R-:W-:Y:S02]  /*8440*/  HADD2.F32 R60, -RZ, R65.H1_H1 ;  /* 0x30000041ff3c7230 */ /* 0x000fe40000004100 */
[----:B-1----:R-:W-:Y:S01]  /*8450*/  SYNCS.ARRIVE.TRANS64.RED.A1T0 RZ, [UR5], RZ ;  /* 0x000000ffffff79a7 */ /* 0x002fe20008100405 */
[--C-:B------:R-:W-:Y:S02]  /*8460*/  HADD2.F32 R61, -RZ, R66.reuse.H0_H0 ;  /* 0x20000042ff3d7230 */ /* 0x100fe40000004100 */
[----:B------:R-:W-:Y:S02]  /*8470*/  HADD2.F32 R62, -RZ, R66.H1_H1 ;  /* 0x30000042ff3e7230 */ /* 0x000fe40000004100 */
[--C-:B------:R-:W-:Y:S02]  /*8480*/  HADD2.F32 R63, -RZ, R67.reuse.H0_H0 ;  /* 0x20000043ff3f7230 */ /* 0x100fe40000004100 */
[----:B------:R-:W-:Y:S02]  /*8490*/  HADD2.F32 R64, -RZ, R67.H1_H1 ;  /* 0x30000043ff407230 */ /* 0x000fe40000004100 */
        /* <DEDUP_REMOVED lines=31> */
[----:B------:R-:W-:Y:S01]  /*8690*/  FFMA R2, R47, R35, R2 ;  /* 0x000000232f027223 */ /* 0x000fe20000000002 */
[C---:B------:R-:W-:Y:S01]  /*86a0*/  FFMA R0, R49.reuse, R48, R0 ;  /* 0x0000003031007223 */ /* 0x040fe20000000000 */
        /* <DEDUP_REMOVED lines=10> */
[--C-:B------:R-:W-:Y:S02]  /*8750*/  HADD2.F32 R32, -RZ, R76.reuse.H0_H0 ;  /* 0x2000004cff207230 */ /* 0x100fe40000004100 */
[----:B------:R-:W-:Y:S01]  /*8760*/  FFMA R15, R49, R60, R15 ;  /* 0x0000003c310f7223 */ /* 0x000fe2000000000f */
[----:B------:R-:W-:Y:S01]  /*8770*/  HADD2.F32 R33, -RZ, R76.H1_H1 ;  /* 0x3000004cff217230 */ /* 0x000fe20000004100 */
[----:B------:R-:W-:Y:S01]  /*8780*/  F2FP.F16.F32.PACK_AB R76, R3, R0 ;  /* 0x00000000034c723e */ /* 0x000fe200000000ff */
        /* <DEDUP_REMOVED lines=16> */
[----:B------:R1:W-:Y:S01]  /*8890*/  STS.128 [R108+0x6000], R76 ;  /* 0x0060004c6c007388 */ /* 0x0003e20000000c00 */
        /* <DEDUP_REMOVED lines=8> */
[--C-:B------:R-:W-:Y:S01]  /*8920*/  HADD2.F32 R71, -RZ, R75.reuse.H0_H0 ;  /* 0x2000004bff477230 */ /* 0x100fe20000004100 */
[----:B------:R-:W-:Y:S01]  /*8930*/  F2FP.F16.F32.PACK_AB R9, R15, R14 ;  /* 0x0000000e0f09723e */ /* 0x000fe200000000ff */
[----:B------:R-:W-:Y:S01]  /*8940*/  HADD2.F32 R72, -RZ, R75.H1_H1 ;  /* 0x3000004bff487230 */ /* 0x000fe20000004100 */
[----:B------:R-:W-:Y:S01]  /*8950*/  F2FP.F16.F32.PACK_AB R10, R13, R12 ;  /* 0x0000000c0d0a723e */ /* 0x000fe200000000ff */
[----:B------:R-:W-:Y:S01]  /*8960*/  FFMA R20, R49, R69, R20 ;  /* 0x0000004531147223 */ /* 0x000fe20000000014 */
[----:B------:R-:W-:Y:S01]  /*8970*/  F2FP.F16.F32.PACK_AB R11, R19, R18 ;  /* 0x00000012130b723e */ /* 0x000fe200000000ff */
[C---:B------:R-:W-:Y:S01]  /*8980*/  FFMA R21, R49.reuse, R70, R21 ;  /* 0x0000004631157223 */ /* 0x040fe20000000015 */
[C---:B------:R-:W-:Y:S01]  /*8990*/  FFMA R26, R49.reuse, R71, R26 ;  /* 0x00000047311a7223 */ /* 0x040fe2000000001a */
[C---:B------:R-:W-:Y:S01]  /*89a0*/  FFMA R27, R49.reuse, R72, R27 ;  /* 0x00000048311b7223 */ /* 0x040fe2000000001b */
[C---:B------:R-:W-:Y:S01]  /*89b0*/  FFMA R24, R49.reuse, R32, R24 ;  /* 0x0000002031187223 */ /* 0x040fe20000000018 */
[----:B------:R1:W-:Y:S01]  /*89c0*/  STS.128 [R106+0x6010], R8 ;  /* 0x006010086a007388 */ /* 0x0003e20000000c00 */
[C---:B------:R-:W-:Y:S01]  /*89d0*/  FFMA R25, R49.reuse, R33, R25 ;  /* 0x0000002131197223 */ /* 0x040fe20000000019 */
[----:B------:R-:W-:Y:S01]  /*89e0*/  FFMA R30, R49, R35, R30 ;  /* 0x00000023311e7223 */ /* 0x000fe2000000001e */
[----:B------:R-:W-:Y:S01]  /*89f0*/  F2FP.F16.F32.PACK_AB R16, R17, R16 ;  /* 0x000000101110723e */ /* 0x000fe200000000ff */
        /* <DEDUP_REMOVED lines=31> */
.L_x_127:
[----:B------:R-:W-:Y:S05]  /*8bf0*/  BSYNC.RECONVERGENT B0 ;  /* 0x0000000000007941 */ /* 0x000fea0003800200 */
.L_x_126:
[----:B------:R-:W-:Y:S01]  /*8c00*/  BAR.SYNC.DEFER_BLOCKING 0x1, 0x80 ;  /* 0x0042000000007b1d */ /* 0x000fe20000010000 */
[----:B------:R-:W-:Y:S01]  /*8c10*/  UISETP.NE.AND UP0, UPT, UR50, -0x4, UPT ;  /* 0xfffffffc3200788c */ /* 0x000fe2000bf05270 */
[----:B------:R-:W-:Y:S08]  /*8c20*/  IADD3 R80, PT, PT, R80, 0x1, RZ ;  /* 0x0000000150507810 */ /* 0x000ff00007ffe0ff */
[----:B------:R-:W-:Y:S05]  /*8c30*/  BRA.U !UP0, `(.L_x_128) ;  /* 0x0000000108287547 */ /* 0x000fea000b800000 */
[----:B------:R-:W-:Y:S01]  /*8c40*/  ISETP.NE.AND P0, PT, R113, RZ, PT ;  /* 0x000000ff7100720c */ /* 0x000fe20003f05270 */
[----:B------:R-:W-:Y:S01]  /*8c50*/  IMAD.U32 R2, RZ, RZ, UR51 ;  /* 0x00000033ff027e24 */ /* 0x000fe2000f8e00ff */
[----:B------:R-:W-:Y:S01]  /*8c60*/  UIADD3 UR51, UPT, UPT, UR51, 0x1, URZ ;  /* 0x0000000133337890 */ /* 0x000fe2000fffe0ff */
[----:B------:R-:W-:Y:S03]  /*8c70*/  IMAD.U32 R0, RZ, RZ, UR45 ;  /* 0x0000002dff007e24 */ /* 0x000fe6000f8e00ff */
[----:B------:R-:W-:Y:S04]  /*8c80*/  UISETP.NE.AND UP0, UPT, UR51, 0x4, UPT ;  /* 0x000000043300788c */ /* 0x000fe8000bf05270 */
[----:B------:R-:W-:Y:S03]  /*8c90*/  USEL UR51, UR51, URZ, UP0 ;  /* 0x000000ff33337287 */ /* 0x000fe60008000000 */
[----:B------:R-:W-:Y:S05]  /*8ca0*/  @P0 LEA R2, R2, UR48, 0x3 ;  /* 0x0000003002020c11 */ /* 0x000fea000f8e18ff */
[----:B------:R-:W-:Y:S05]  /*8cb0*/  @P0 VIADD R2, R2, 0x80 ;  /* 0x0000008002020836 */ /* 0x000fea0000000000 */
[----:B------:R-:W-:Y:S04]  /*8cc0*/  @P0 PRMT R0, R0, 0x654, R2 ;  /* 0x0000065400000816 */ /* 0x000fe80000000002 */
[----:B------:R3:W-:Y:S03]  /*8cd0*/  @P0 SYNCS.ARRIVE.TRANS64.RED.A1T0 RZ, [R0+URZ], RZ ;  /* 0x000000ff00ff09a7 */ /* 0x0007e600081004ff */
.L_x_128:
[----:B------:R-:W-:Y:S01]  /*8ce0*/  ISETP.NE.AND P2, PT, R111, RZ, PT ;  /* 0x000000ff6f00720c */ /* 0x000fe20003f45270 */
[----:B------:R-:W-:Y:S01]  /*8cf0*/  UIADD3 UR50, UPT, UPT, UR50, 0x4, URZ ;  /* 0x0000000432327890 */ /* 0x000fe2000fffe0ff */
[----:B------:R-:W-:Y:S01]  /*8d00*/  ISETP.NE.AND P0, PT, R112, 0x2, PT ;  /* 0x000000027000780c */ /* 0x000fe20003f05270 */
[----:B------:R-:W-:Y:S01]  /*8d10*/  IMAD.IADD R14, R45, 0x1, R92 ;  /* 0x000000012d0e7824 */ /* 0x000fe200078e025c */
[----:B------:R-:W-:Y:S01]  /*8d20*/  ISETP.NE.AND P1, PT, R80, 0x4, PT ;  /* 0x000000045000780c */ /* 0x000fe20003f25270 */
[----:B------:R-:W-:Y:S01]  /*8d30*/  IMAD.IADD R15, R46, 0x1, R93 ;  /* 0x000000012e0f7824 */ /* 0x000fe200078e025d */
[----:B------:R-:W-:Y:S02]  /*8d40*/  SEL R2, RZ, 0x1, P0 ;  /* 0x00000001ff027807 */ /* 0x000fe40000000000 */
[----:B---3--:R-:W-:Y:S02]  /*8d50*/  SEL R0, RZ, 0x1, P1 ;  /* 0x00000001ff007807 */ /* 0x008fe40000800000 */
[----:B------:R-:W-:Y:S02]  /*8d60*/  LOP3.LUT R102, R102, R2, RZ, 0x3c, !PT ;  /* 0x0000000266667212 */ /* 0x000fe400078e3cff */
[----:B------:R-:W-:Y:S02]  /*8d70*/  LOP3.LUT R103, R103, R0, RZ, 0x3c, !PT ;  /* 0x0000000067677212 */ /* 0x000fe400078e3cff */
[----:B------:R-:W-:Y:S02]  /*8d80*/  @P2 R2UR UR44, R101 ;  /* 0x00000000652c22ca */ /* 0x000fe400000e0000 */
[----:B------:R-:W-:Y:S02]  /*8d90*/  SEL R112, R112, RZ, P0 ;  /* 0x000000ff70707207 */ /* 0x000fe40000000000 */
[----:B------:R-:W-:Y:S01]  /*8da0*/  SEL R80, R80, RZ, P1 ;  /* 0x000000ff50507207 */ /* 0x000fe20000800000 */
[----:B------:R-:W-:Y:S10]  /*8db0*/  @P2 BRA `(.L_x_129) ;  /* 0xffffffc000082947 */ /* 0x000ff4000383ffff */
[----:B------:R-:W3:Y:S01]  /*8dc0*/  LDCU.64 UR6, c[0x0][0x888] ;  /* 0x00011100ff0677ac */ /* 0x000ee20008000a00 */
[----:B------:R-:W4:Y:S01]  /*8dd0*/  LDCU.64 UR4, c[0x0][0x890] ;  /* 0x00011200ff0477ac */ /* 0x000f220008000a00 */
[----:B---3--:R-:W-:Y:S02]  /*8de0*/  ISETP.NE.U32.AND P2, PT, RZ, UR6, PT ;  /* 0x00000006ff007c0c */ /* 0x008fe4000bf45070 */
[----:B----4-:R-:W-:Y:S02]  /*8df0*/  ISETP.NE.U32.AND P1, PT, RZ, UR4, PT ;  /* 0x00000004ff007c0c */ /* 0x010fe4000bf25070 */
[----:B------:R-:W-:Y:S02]  /*8e00*/  ISETP.NE.AND.EX P2, PT, RZ, UR7, PT, P2 ;  /* 0x00000007ff007c0c */ /* 0x000fe4000bf45320 */
[----:B------:R-:W-:-:S13]  /*8e10*/  ISETP.NE.AND.EX P0, PT, RZ, UR5, PT, P1 ;  /* 0x00000005ff007c0c */ /* 0x000fda000bf05310 */
[----:B------:R-:W-:Y:S05]  /*8e20*/  @P2 BRA P0, `(.L_x_130) ;  /* 0x00000000003c2947 */ /* 0x000fea0000000000 */
[----:B------:R-:W-:-:S13]  /*8e30*/  ISETP.NE.AND.EX P1, PT, RZ, UR5, PT, P1 ;  /* 0x00000005ff007c0c */ /* 0x000fda000bf25310 */
[----:B------:R-:W-:Y:S05]  /*8e40*/  @P1 BRA `(.L_x_131) ;  /* 0x00000000000c1947 */ /* 0x000fea0003800000 */
[----:B------:R-:W-:-:S13]  /*8e50*/  FSETP.NEU.AND P0, PT, R49, RZ, PT ;  /* 0x000000ff3100720b */ /* 0x000fda0003f0d000 */
[----:B------:R-:W-:Y:S05]  /*8e60*/  @!P0 EXIT ;  /* 0x000000000000894d */ /* 0x000fea0003800000 */
[----:B------:R-:W-:Y:S05]  /*8e70*/  BRA `(.L_x_130) ;  /* 0x0000000000287947 */ /* 0x000fea0003800000 */
.L_x_131:
[----:B------:R-:W-:Y:S01]  /*8e80*/  ISETP.NE.AND P0, PT, R114, RZ, PT ;  /* 0x000000ff7200720c */ /* 0x000fe20003f05270 */
[----:B------:R-:W-:-:S12]  /*8e90*/  BSSY.RECONVERGENT B0, `(.L_x_130) ;  /* 0x0000008000007945 */ /* 0x000fd80003800200 */
[----:B------:R-:W-:Y:S05]  /*8ea0*/  @P0 BRA `(.L_x_132) ;  /* 0x0000000000100947 */ /* 0x000fea0003800000 */
[----:B------:R-:W-:-:S04]  /*8eb0*/  ISETP.NE.U32.AND P0, PT, RZ, UR6, PT ;  /* 0x00000006ff007c0c */ /* 0x000fc8000bf05070 */
[----:B------:R-:W-:-:S13]  /*8ec0*/  ISETP.NE.AND.EX P0, PT, RZ, UR7, PT, P0 ;  /* 0x00000007ff007c0c */ /* 0x000fda000bf05300 */
[----:B------:R-:W-:Y:S05]  /*8ed0*/  @!P0 EXIT ;  /* 0x000000000000894d */ /* 0x000fea0003800000 */
[----:B------:R-:W-:Y:S05]  /*8ee0*/  BRA `(.L_x_133) ;  /* 0x0000000000087947 */ /* 0x000fea0003800000 */
.L_x_132:
[----:B------:R-:W-:-:S13]  /*8ef0*/  FSETP.NEU.AND P0, PT, R49, RZ, PT ;  /* 0x000000ff3100720b */ /* 0x000fda0003f0d000 */
[----:B------:R-:W-:Y:S05]  /*8f00*/  @!P0 EXIT ;  /* 0x000000000000894d */ /* 0x000fea0003800000 */
.L_x_133:
[----:B------:R-:W-:Y:S05]  /*8f10*/  BSYNC.RECONVERGENT B0 ;  /* 0x0000000000007941 */ /* 0x000fea0003800200 */
.L_x_130:
[----:B------:R-:W-:Y:S01]  /*8f20*/  ULEA UR4, UR51, UR48, 0x3 ;  /* 0x0000003033047291 */ /* 0x000fe2000f8e18ff */
[----:B------:R-:W-:-:S04]  /*8f30*/  DEPBAR.LE SB0, 0x0 ;  /* 0x000080000000791a */ /* 0x000fc80000000000 */
[----:B------:R-:W-:-:S04]  /*8f40*/  UIADD3 UR4, UPT, UPT, UR4, 0x80, URZ ;  /* 0x0000008004047890 */ /* 0x000fc8000fffe0ff */
[----:B------:R-:W-:-:S09]  /*8f50*/  UPRMT UR4, UR45, 0x654, UR4 ;  /* 0x000006542d047896 */ /* 0x000fd20008000004 */
[----:B------:R-:W-:Y:S01]  /*8f60*/  SYNCS.ARRIVE.TRANS64.RED.A1T0 RZ, [UR4], RZ ;  /* 0x000000ffffff79a7 */ /* 0x000fe20008100404 */
[----:B------:R-:W-:Y:S05]  /*8f70*/  EXIT ;  /* 0x000000000000794d */ /* 0x000fea0003800000 */
.L_x_19:
[----:B--2---:R2:W1:Y:S02]  /*8f80*/  SYNCS.PHASECHK.TRANS64.TRYWAIT P0, [R2+URZ+0x120], R3 ;  /* 0x00012003020075a7 */ /* 0x00446400080011ff */
[----:B-1----:R-:W-:Y:S05]  /*8f90*/  @!P0 NANOSLEEP.SYNCS 0x989680 ;  /* 0x009896800000895d */ /* 0x002fea0003900000 */
[----:B------:R-:W1:Y:S02]  /*8fa0*/  @!P0 SYNCS.PHASECHK.TRANS64 P0, [R2+URZ+0x120], R3 ;  /* 0x00012003020085a7 */ /* 0x000e6400080010ff */
[----:B-1----:R-:W-:Y:S05]  /*8fb0*/  @!P0 BRA `(.L_x_19) ;  /* 0xfffffffc00f08947 */ /* 0x002fea000383ffff */
[----:B------:R-:W-:Y:S05]  /*8fc0*/  BRA `(.L_x_134) ;  /* 0xffffff8400907947 */ /* 0x000fea000383ffff */
.L_x_22:
[----:B-1----:R-:W-:-:S07]  /*8fd0*/  MOV R2, UR41 ;  /* 0x0000002900027c02 */ /* 0x002fce0008000f00 */
.L_x_135:
[----:B-1----:R1:W2:Y:S02]  /*8fe0*/  SYNCS.PHASECHK.TRANS64.TRYWAIT P0, [R2+URZ+0x30], R4 ;  /* 0x00003004020075a7 */ /* 0x0022a400080011ff */
[----:B--2---:R-:W-:Y:S05]  /*8ff0*/  @!P0 NANOSLEEP.SYNCS 0x989680 ;  /* 0x009896800000895d */ /* 0x004fea0003900000 */
[----:B------:R-:W2:Y:S02]  /*9000*/  @!P0 SYNCS.PHASECHK.TRANS64 P0, [R2+URZ+0x30], R4 ;  /* 0x00003004020085a7 */ /* 0x000ea400080010ff */
[----:B--2---:R-:W-:Y:S05]  /*9010*/  @!P0 BRA `(.L_x_135) ;  /* 0xfffffffc00f08947 */ /* 0x004fea000383ffff */
[----:B------:R-:W-:Y:S05]  /*9020*/  BRA `(.L_x_21) ;  /* 0xffffff8400e07947 */ /* 0x000fea000383ffff */
.L_x_28:
[----:B-1----:R-:W-:-:S07]  /*9030*/  MOV R2, UR17 ;  /* 0x0000001100027c02 */ /* 0x002fce0008000f00 */
.L_x_136:
[----:B-1----:R1:W2:Y:S02]  /*9040*/  SYNCS.PHASECHK.TRANS64.TRYWAIT P0, [R2+URZ+0x30], R4 ;  /* 0x00003004020075a7 */ /* 0x0022a400080011ff */
[----:B--2---:R-:W-:Y:S05]  /*9050*/  @!P0 NANOSLEEP.SYNCS 0x989680 ;  /* 0x009896800000895d */ /* 0x004fea0003900000 */
[----:B------:R-:W2:Y:S02]  /*9060*/  @!P0 SYNCS.PHASECHK.TRANS64 P0, [R2+URZ+0x30], R4 ;  /* 0x00003004020085a7 */ /* 0x000ea400080010ff */
[----:B--2---:R-:W-:Y:S05]  /*9070*/  @!P0 BRA `(.L_x_136) ;  /* 0xfffffffc00f08947 */ /* 0x004fea000383ffff */
[----:B------:R-:W-:Y:S05]  /*9080*/  BRA `(.L_x_27) ;  /* 0xffffff8800847947 */ /* 0x000fea000383ffff */
.L_x_32:
[----:B-1----:R1:W2:Y:S02]  /*9090*/  SYNCS.PHASECHK.TRANS64.TRYWAIT P0, [R2+URZ+0xb0], R3 ;  /* 0x0000b003020075a7 */ /* 0x0022a400080011ff */
[----:B--2---:R-:W-:Y:S05]  /*90a0*/  @!P0 NANOSLEEP.SYNCS 0x989680 ;  /* 0x009896800000895d */ /* 0x004fea0003900000 */
[----:B------:R-:W2:Y:S02]  /*90b0*/  @!P0 SYNCS.PHASECHK.TRANS64 P0, [R2+URZ+0xb0], R3 ;  /* 0x0000b003020085a7 */ /* 0x000ea400080010ff */
[----:B--2---:R-:W-:Y:S05]  /*90c0*/  @!P0 BRA `(.L_x_32) ;  /* 0xfffffffc00f08947 */ /* 0x004fea000383ffff */
[----:B------:R-:W-:Y:S05]  /*90d0*/  BRA `(.L_x_137) ;  /* 0xffffff8c00107947 */ /* 0x000fea000383ffff */
.L_x_36:
[----:B----4-:R-:W-:-:S07]  /*90e0*/  MOV R0, UR5 ;  /* 0x0000000500007c02 */ /* 0x010fce0008000f00 */
.L_x_138:
[----:B-1----:R1:W2:Y:S02]  /*90f0*/  SYNCS.PHASECHK.TRANS64.TRYWAIT P0, [R0+URZ], R2 ;  /* 0x00000002000075a7 */ /* 0x0022a400080011ff */
[----:B--2---:R-:W-:Y:S05]  /*9100*/  @!P0 NANOSLEEP.SYNCS 0x989680 ;  /* 0x009896800000895d */ /* 0x004fea0003900000 */
[----:B------:R-:W2:Y:S02]  /*9110*/  @!P0 SYNCS.PHASECHK.TRANS64 P0, [R0+URZ], R2 ;  /* 0x00000002000085a7 */ /* 0x000ea400080010ff */
[----:B--2---:R-:W-:Y:S05]  /*9120*/  @!P0 BRA `(.L_x_138) ;  /* 0xfffffffc00f08947 */ /* 0x004fea000383ffff */
[----:B------:R-:W-:Y:S05]  /*9130*/  BRA `(.L_x_139) ;  /* 0xffffff9000807947 */ /* 0x000fea000383ffff */
.L_x_37:
[----:B----4-:R-:W-:-:S07]  /*9140*/  MOV R0, UR5 ;  /* 0x0000000500007c02 */ /* 0x010fce0008000f00 */
.L_x_140:
[----:B-1----:R1:W2:Y:S02]  /*9150*/  SYNCS.PHASECHK.TRANS64.TRYWAIT P0, [R0+URZ], R3 ;  /* 0x00000003000075a7 */ /* 0x0022a400080011ff */
[----:B--2---:R-:W-:Y:S05]  /*9160*/  @!P0 NANOSLEEP.SYNCS 0x989680 ;  /* 0x009896800000895d */ /* 0x004fea0003900000 */
[----:B------:R-:W2:Y:S02]  /*9170*/  @!P0 SYNCS.PHASECHK.TRANS64 P0, [R0+URZ], R3 ;  /* 0x00000003000085a7 */ /* 0x000ea400080010ff */
[----:B--2---:R-:W-:Y:S05]  /*9180*/  @!P0 BRA `(.L_x_140) ;  /* 0xfffffffc00f08947 */ /* 0x004fea000383ffff */
[----:B------:R-:W-:Y:S05]  /*9190*/  BRA `(.L_x_141) ;  /* 0xffffff90008c7947 */ /* 0x000fea000383ffff */
.L_x_38:
[----:B----4-:R-:W-:-:S07]  /*91a0*/  MOV R0, UR5 ;  /* 0x0000000500007c02 */ /* 0x010fce0008000f00 */
.L_x_142:
[----:B-1----:R1:W2:Y:S02]  /*91b0*/  SYNCS.PHASECHK.TRANS64.TRYWAIT P0, [R0+URZ], R3 ;  /* 0x00000003000075a7 */ /* 0x0022a400080011ff */
[----:B--2---:R-:W-:Y:S05]  /*91c0*/  @!P0 NANOSLEEP.SYNCS 0x989680 ;  /* 0x009896800000895d */ /* 0x004fea0003900000 */
[----:B------:R-:W2:Y:S02]  /*91d0*/  @!P0 SYNCS.PHASECHK.TRANS64 P0, [R0+URZ], R3 ;  /* 0x00000003000085a7 */ /* 0x000ea400080010ff */
[----:B--2---:R-:W-:Y:S05]  /*91e0*/  @!P0 BRA `(.L_x_142) ;  /* 0xfffffffc00f08947 */ /* 0x004fea000383ffff */
[----:B------:R-:W-:Y:S05]  /*91f0*/  BRA `(.L_x_143) ;  /* 0xffffff9000987947 */ /* 0x000fea000383ffff */
.L_x_39:
[----:B----4-:R-:W-:-:S07]  /*9200*/  MOV R0, UR5 ;  /* 0x0000000500007c02 */ /* 0x010fce0008000f00 */
.L_x_144:
[----:B-1----:R1:W2:Y:S02]  /*9210*/  SYNCS.PHASECHK.TRANS64.TRYWAIT P0, [R0+URZ], R3 ;  /* 0x00000003000075a7 */ /* 0x0022a400080011ff */
[----:B--2---:R-:W-:Y:S05]  /*9220*/  @!P0 NANOSLEEP.SYNCS 0x989680 ;  /* 0x009896800000895d */ /* 0x004fea0003900000 */
[----:B------:R-:W2:Y:S02]  /*9230*/  @!P0 SYNCS.PHASECHK.TRANS64 P0, [R0+URZ], R3 ;  /* 0x00000003000085a7 */ /* 0x000ea400080010ff */
[----:B--2---:R-:W-:Y:S05]  /*9240*/  @!P0 BRA `(.L_x_144) ;  /* 0xfffffffc00f08947 */ /* 0x004fea000383ffff */
[----:B------:R-:W-:Y:S05]  /*9250*/  BRA `(.L_x_145) ;  /* 0xffffff9000a47947 */ /* 0x000fea000383ffff */
.L_x_40:
[----:B----4-:R-:W-:-:S07]  /*9260*/  MOV R0, UR5 ;  /* 0x0000000500007c02 */ /* 0x010fce0008000f00 */
.L_x_146:
[----:B-1----:R1:W2:Y:S02]  /*9270*/  SYNCS.PHASECHK.TRANS64.TRYWAIT P0, [R0+URZ], R3 ;  /* 0x00000003000075a7 */ /* 0x0022a400080011ff */
[----:B--2---:R-:W-:Y:S05]  /*9280*/  @!P0 NANOSLEEP.SYNCS 0x989680 ;  /* 0x009896800000895d */ /* 0x004fea0003900000 */
[----:B------:R-:W2:Y:S02]  /*9290*/  @!P0 SYNCS.PHASECHK.TRANS64 P0, [R0+URZ], R3 ;  /* 0x00000003000085a7 */ /* 0x000ea400080010ff */
[----:B--2---:R-:W-:Y:S05]  /*92a0*/  @!P0 BRA `(.L_x_146) ;  /* 0xfffffffc00f08947 */ /* 0x004fea000383ffff */
[----:B------:R-:W-:Y:S05]  /*92b0*/  BRA `(.L_x_147) ;  /* 0xffffff9000b07947 */ /* 0x000fea000383ffff */
.L_x_43:
[----:B-1----:R1:W2:Y:S02]  /*92c0*/  SYNCS.PHASECHK.TRANS64.TRYWAIT P0, [R0+URZ+0x110], R4 ;  /* 0x00011004000075a7 */ /* 0x0022a400080011ff */
[----:B--2---:R-:W-:Y:S05]  /*92d0*/  @!P0 NANOSLEEP.SYNCS 0x989680 ;  /* 0x009896800000895d */ /* 0x004fea0003900000 */
[----:B------:R-:W2:Y:S02]  /*92e0*/  @!P0 SYNCS.PHASECHK.TRANS64 P0, [R0+URZ+0x110], R4 ;  /* 0x00011004000085a7 */ /* 0x000ea400080010ff */
[----:B--2---:R-:W-:Y:S05]  /*92f0*/  @!P0 BRA `(.L_x_43) ;  /* 0xfffffffc00f08947 */ /* 0x004fea000383ffff */
[----:B------:R-:W-:Y:S05]  /*9300*/  BRA `(.L_x_148) ;  /* 0xffffff94000c7947 */ /* 0x000fea000383ffff */
.L_x_44:
[----:B------:R-:W-:-:S07]  /*9310*/  MOV R0, UR5 ;  /* 0x0000000500007c02 */ /* 0x000fce0008000f00 */
.L_x_149:
[----:B-1----:R1:W2:Y:S02]  /*9320*/  SYNCS.PHASECHK.TRANS64.TRYWAIT P0, [R0+URZ+0xc0], R5 ;  /* 0x0000c005000075a7 */ /* 0x0022a400080011ff */
[----:B--2---:R-:W-:Y:S05]  /*9330*/  @!P0 NANOSLEEP.SYNCS 0x989680 ;  /* 0x009896800000895d */ /* 0x004fea0003900000 */
[----:B------:R-:W2:Y:S02]  /*9340*/  @!P0 SYNCS.PHASECHK.TRANS64 P0, [R0+URZ+0xc0], R5 ;  /* 0x0000c005000085a7 */ /* 0x000ea400080010ff */
[----:B--2---:R-:W-:Y:S05]  /*9350*/  @!P0 BRA `(.L_x_149) ;  /* 0xfffffffc00f08947 */ /* 0x004fea000383ffff */
[----:B------:R-:W-:Y:S05]  /*9360*/  BRA `(.L_x_150) ;  /* 0xffffff94001c7947 */ /* 0x000fea000383ffff */
.L_x_45:
[----:B-1----:R1:W2:Y:S02]  /*9370*/  SYNCS.PHASECHK.TRANS64.TRYWAIT P1, [R0+URZ+0xb0], R4 ;  /* 0x0000b004000075a7 */ /* 0x0022a400080211ff */
[----:B--2---:R-:W-:Y:S05]  /*9380*/  @!P1 NANOSLEEP.SYNCS 0x989680 ;  /* 0x009896800000995d */ /* 0x004fea0003900000 */
[----:B------:R-:W2:Y:S02]  /*9390*/  @!P1 SYNCS.PHASECHK.TRANS64 P1, [R0+URZ+0xb0], R4 ;  /* 0x0000b004000095a7 */ /* 0x000ea400080210ff */
[----:B--2---:R-:W-:Y:S05]  /*93a0*/  @!P1 BRA `(.L_x_45) ;  /* 0xfffffffc00f09947 */ /* 0x004fea000383ffff */
[----:B------:R-:W-:Y:S05]  /*93b0*/  BRA `(.L_x_151) ;  /* 0xffffff94004c7947 */ /* 0x000fea000383ffff */
.L_x_48:
[----:B------:R-:W-:-:S07]  /*93c0*/  MOV R0, UR5 ;  /* 0x0000000500007c02 */ /* 0x000fce0008000f00 */
.L_x_152:
[----:B-1----:R1:W2:Y:S02]  /*93d0*/  SYNCS.PHASECHK.TRANS64.TRYWAIT P0, [R0+URZ+0xc0], R2 ;  /* 0x0000c002000075a7 */ /* 0x0022a400080011ff */
[----:B--2---:R-:W-:Y:S05]  /*93e0*/  @!P0 NANOSLEEP.SYNCS 0x989680 ;  /* 0x009896800000895d */ /* 0x004fea0003900000 */
[----:B------:R-:W2:Y:S02]  /*93f0*/  @!P0 SYNCS.PHASECHK.TRANS64 P0, [R0+URZ+0xc0], R2 ;  /* 0x0000c002000085a7 */ /* 0x000ea400080010ff */
[----:B--2---:R-:W-:Y:S05]  /*9400*/  @!P0 BRA `(.L_x_152) ;  /* 0xfffffffc00f08947 */ /* 0x004fea000383ffff */
[----:B------:R-:W-:Y:S05]  /*9410*/  BRA `(.L_x_47) ;  /* 0xffffff9400a07947 */ /* 0x000fea000383ffff */
.L_x_55:
[----:B-1----:R1:W2:Y:S02]  /*9420*/  SYNCS.PHASECHK.TRANS64.TRYWAIT P1, [R0+URZ+0xb0], R2 ;  /* 0x0000b002000075a7 */ /* 0x0022a400080211ff */
[----:B--2---:R-:W-:Y:S05]  /*9430*/  @!P1 NANOSLEEP.SYNCS 0x989680 ;  /* 0x009896800000995d */ /* 0x004fea0003900000 */
[----:B------:R-:W2:Y:S02]  /*9440*/  @!P1 SYNCS.PHASECHK.TRANS64 P1, [R0+URZ+0xb0], R2 ;  /* 0x0000b002000095a7 */ /* 0x000ea400080210ff */
[----:B--2---:R-:W-:Y:S05]  /*9450*/  @!P1 BRA `(.L_x_55) ;  /* 0xfffffffc00f09947 */ /* 0x004fea000383ffff */
[----:B------:R-:W-:Y:S05]  /*9460*/  BRA `(.L_x_153) ;  /* 0xffffff9c00107947 */ /* 0x000fea000383ffff */
.L_x_56:
[----:B------:R-:W-:-:S07]  /*9470*/  MOV R2, UR7 ;  /* 0x0000000700027c02 */ /* 0x000fce0008000f00 */
.L_x_154:
[----:B-1----:R1:W2:Y:S02]  /*9480*/  SYNCS.PHASECHK.TRANS64.TRYWAIT P0, [R2+URZ+0xf0], R0 ;  /* 0x0000f000020075a7 */ /* 0x0022a400080011ff */
[----:B--2---:R-:W-:Y:S05]  /*9490*/  @!P0 NANOSLEEP.SYNCS 0x989680 ;  /* 0x009896800000895d */ /* 0x004fea0003900000 */
[----:B------:R-:W2:Y:S02]  /*94a0*/  @!P0 SYNCS.PHASECHK.TRANS64 P0, [R2+URZ+0xf0], R0 ;  /* 0x0000f000020085a7 */ /* 0x000ea400080010ff */
[----:B--2---:R-:W-:Y:S05]  /*94b0*/  @!P0 BRA `(.L_x_154) ;  /* 0xfffffffc00f08947 */ /* 0x004fea000383ffff */
[----:B------:R-:W-:Y:S05]  /*94c0*/  BRA `(.L_x_155) ;  /* 0xffffff9c00487947 */ /* 0x000fea000383ffff */
.L_x_59:
[----:B------:R-:W-:Y:S07]  /*94d0*/  MOV R0, UR6 ;  /* 0x0000000600007c02 */ /* 0x000fee0008000f00 */
.L_x_156:
[----:B-1----:R1:W2:Y:S02]  /*94e0*/  SYNCS.PHASECHK.TRANS64.TRYWAIT P0, [R0+URZ], R2 ;  /* 0x00000002000075a7 */ /* 0x0022a400080011ff */
[----:B--2---:R-:W-:Y:S05]  /*94f0*/  @!P0 NANOSLEEP.SYNCS 0x989680 ;  /* 0x009896800000895d */ /* 0x004fea0003900000 */
[----:B------:R-:W2:Y:S02]  /*9500*/  @!P0 SYNCS.PHASECHK.TRANS64 P0, [R0+URZ], R2 ;  /* 0x00000002000085a7 */ /* 0x000ea400080010ff */
[----:B--2---:R-:W-:Y:S05]  /*9510*/  @!P0 BRA `(.L_x_156) ;  /* 0xfffffffc00f08947 */ /* 0x004fea000383ffff */
[----:B------:R-:W-:Y:S05]  /*9520*/  BRA `(.L_x_58) ;  /* 0xffffff9c00647947 */ /* 0x000fea000383ffff */
.L_x_62:
[----:B------:R-:W-:-:S07]  /*9530*/  MOV R0, UR6 ;  /* 0x0000000600007c02 */ /* 0x000fce0008000f00 */
.L_x_157:
[----:B--2---:R2:W4:Y:S02]  /*9540*/  SYNCS.PHASECHK.TRANS64.TRYWAIT P0, [R0+URZ], R2 ;  /* 0x00000002000075a7 */ /* 0x00452400080011ff */
[----:B----4-:R-:W-:Y:S05]  /*9550*/  @!P0 NANOSLEEP.SYNCS 0x989680 ;  /* 0x009896800000895d */ /* 0x010fea0003900000 */
[----:B------:R-:W4:Y:S02]  /*9560*/  @!P0 SYNCS.PHASECHK.TRANS64 P0, [R0+URZ], R2 ;  /* 0x00000002000085a7 */ /* 0x000f2400080010ff */
[----:B----4-:R-:W-:Y:S05]  /*9570*/  @!P0 BRA `(.L_x_157) ;  /* 0xfffffffc00f08947 */ /* 0x010fea000383ffff */
[----:B------:R-:W-:Y:S05]  /*9580*/  BRA `(.L_x_158) ;  /* 0xffffffa000407947 */ /* 0x000fea000383ffff */
.L_x_63:
[----:B------:R-:W-:-:S07]  /*9590*/  MOV R0, UR6 ;  /* 0x0000000600007c02 */ /* 0x000fce0008000f00 */
.L_x_159:
[----:B-1----:R1:W2:Y:S02]  /*95a0*/  SYNCS.PHASECHK.TRANS64.TRYWAIT P0, [R0+URZ], R3 ;  /* 0x00000003000075a7 */ /* 0x0022a400080011ff */
[----:B--2---:R-:W-:Y:S05]  /*95b0*/  @!P0 NANOSLEEP.SYNCS 0x989680 ;  /* 0x009896800000895d */ /* 0x004fea0003900000 */
[----:B------:R-:W2:Y:S02]  /*95c0*/  @!P0 SYNCS.PHASECHK.TRANS64 P0, [R0+URZ], R3 ;  /* 0x00000003000085a7 */ /* 0x000ea400080010ff */
[----:B--2---:R-:W-:Y:S05]  /*95d0*/  @!P0 BRA `(.L_x_159) ;  /* 0xfffffffc00f08947 */ /* 0x004fea000383ffff */
[----:B------:R-:W-:Y:S05]  /*95e0*/  BRA `(.L_x_160) ;  /* 0xffffffa0004c7947 */ /* 0x000fea000383ffff */
.L_x_64:
[----:B------:R-:W-:-:S07]  /*95f0*/  MOV R0, UR6 ;  /* 0x0000000600007c02 */ /* 0x000fce0008000f00 */
.L_x_161:
[----:B-1----:R1:W2:Y:S02]  /*9600*/  SYNCS.PHASECHK.TRANS64.TRYWAIT P0, [R0+URZ], R3 ;  /* 0x00000003000075a7 */ /* 0x0022a400080011ff */
[----:B--2---:R-:W-:Y:S05]  /*9610*/  @!P0 NANOSLEEP.SYNCS 0x989680 ;  /* 0x009896800000895d */ /* 0x004fea0003900000 */
[----:B------:R-:W2:Y:S02]  /*9620*/  @!P0 SYNCS.PHASECHK.TRANS64 P0, [R0+URZ], R3 ;  /* 0x00000003000085a7 */ /* 0x000ea400080010ff */
[----:B--2---:R-:W-:Y:S05]  /*9630*/  @!P0 BRA `(.L_x_161) ;  /* 0xfffffffc00f08947 */ /* 0x004fea000383ffff */
[----:B------:R-:W-:Y:S05]  /*9640*/  BRA `(.L_x_162) ;  /* 0xffffffa000587947 */ /* 0x000fea000383ffff */
.L_x_65:
[----:B-1----:R-:W-:-:S07]  /*9650*/  MOV R0, UR7 ;  /* 0x0000000700007c02 */ /* 0x002fce0008000f00 */
.L_x_163:
[----:B-1----:R1:W2:Y:S02]  /*9660*/  SYNCS.PHASECHK.TRANS64.TRYWAIT P0, [R0+URZ], R2 ;  /* 0x00000002000075a7 */ /* 0x0022a400080011ff */
[----:B--2---:R-:W-:Y:S05]  /*9670*/  @!P0 NANOSLEEP.SYNCS 0x989680 ;  /* 0x009896800000895d */ /* 0x004fea0003900000 */
[----:B------:R-:W2:Y:S02]  /*9680*/  @!P0 SYNCS.PHASECHK.TRANS64 P0, [R0+URZ], R2 ;  /* 0x00000002000085a7 */ /* 0x000ea400080010ff */
[----:B--2---:R-:W-:Y:S05]  /*9690*/  @!P0 BRA `(.L_x_163) ;  /* 0xfffffffc00f08947 */ /* 0x004fea000383ffff */
[----:B------:R-:W-:Y:S05]  /*96a0*/  BRA `(.L_x_164) ;  /* 0xffffffa000647947 */ /* 0x000fea000383ffff */
.L_x_70:
[----:B---3--:R3:W1:Y:S02]  /*96b0*/  SYNCS.PHASECHK.TRANS64.TRYWAIT P0, [R0+URZ+0xb0], R2 ;  /* 0x0000b002000075a7 */ /* 0x00866400080011ff */
[----:B-1----:R-:W-:Y:S05]  /*96c0*/  @!P0 NANOSLEEP.SYNCS 0x989680 ;  /* 0x009896800000895d */ /* 0x002fea0003900000 */
[----:B------:R-:W1:Y:S02]  /*96d0*/  @!P0 SYNCS.PHASECHK.TRANS64 P0, [R0+URZ+0xb0], R2 ;  /* 0x0000b002000085a7 */ /* 0x000e6400080010ff */
[----:B-1----:R-:W-:Y:S05]  /*96e0*/  @!P0 BRA `(.L_x_70) ;  /* 0xfffffffc00f08947 */ /* 0x002fea000383ffff */
[----:B------:R-:W-:Y:S05]  /*96f0*/  BRA `(.L_x_165) ;  /* 0xffffffa400707947 */ /* 0x000fea000383ffff */
.L_x_73:
[----:B------:R-:W-:Y:S07]  /*9700*/  MOV R0, UR6 ;  /* 0x0000000600007c02 */ /* 0x000fee0008000f00 */
.L_x_166:
[----:B-1----:R1:W3:Y:S02]  /*9710*/  SYNCS.PHASECHK.TRANS64.TRYWAIT P0, [R0+URZ+0xa8], R2 ;  /* 0x0000a802000075a7 */ /* 0x0022e400080011ff */
[----:B---3--:R-:W-:Y:S05]  /*9720*/  @!P0 NANOSLEEP.SYNCS 0x989680 ;  /* 0x009896800000895d */ /* 0x008fea0003900000 */
[----:B------:R-:W3:Y:S02]  /*9730*/  @!P0 SYNCS.PHASECHK.TRANS64 P0, [R0+URZ+0xa8], R2 ;  /* 0x0000a802000085a7 */ /* 0x000ee400080010ff */
[----:B---3--:R-:W-:Y:S05]  /*9740*/  @!P0 BRA `(.L_x_166) ;  /* 0xfffffffc00f08947 */ /* 0x008fea000383ffff */
[----:B------:R-:W-:Y:S05]  /*9750*/  BRA `(.L_x_72) ;  /* 0xffffffa800507947 */ /* 0x000fea000383ffff */
.L_x_76:
[----:B------:R-:W-:Y:S07]  /*9760*/  MOV R0, UR6 ;  /* 0x0000000600007c02 */ /* 0x000fee0008000f00 */
.L_x_167:
[----:B-1----:R1:W2:Y:S02]  /*9770*/  SYNCS.PHASECHK.TRANS64.TRYWAIT P0, [R0+URZ+0x80], R14 ;  /* 0x0000800e000075a7 */ /* 0x0022a400080011ff */
[----:B--2---:R-:W-:Y:S05]  /*9780*/  @!P0 NANOSLEEP.SYNCS 0x989680 ;  /* 0x009896800000895d */ /* 0x004fea0003900000 */
[----:B------:R-:W2:Y:S02]  /*9790*/  @!P0 SYNCS.PHASECHK.TRANS64 P0, [R0+URZ+0x80], R14 ;  /* 0x0000800e000085a7 */ /* 0x000ea400080010ff */
[----:B--2---:R-:W-:Y:S05]  /*97a0*/  @!P0 BRA `(.L_x_167) ;  /* 0xfffffffc00f08947 */ /* 0x004fea000383ffff */
[----:B------:R-:W-:Y:S05]  /*97b0*/  BRA `(.L_x_168) ;  /* 0xffffffa800c87947 */ /* 0x000fea000383ffff */
.L_x_77:
[----:B------:R-:W-:Y:S07]  /*97c0*/  MOV R0, UR6 ;  /* 0x0000000600007c02 */ /* 0x000fee0008000f00 */
.L_x_169:
[----:B-1----:R1:W2:Y:S02]  /*97d0*/  SYNCS.PHASECHK.TRANS64.TRYWAIT P0, [R0+URZ+0x88], R14 ;  /* 0x0000880e000075a7 */ /* 0x0022a400080011ff */
[----:B--2---:R-:W-:Y:S05]  /*97e0*/  @!P0 NANOSLEEP.SYNCS 0x989680 ;  /* 0x009896800000895d */ /* 0x004fea0003900000 */
[----:B------:R-:W2:Y:S02]  /*97f0*/  @!P0 SYNCS.PHASECHK.TRANS64 P0, [R0+URZ+0x88], R14 ;  /* 0x0000880e000085a7 */ /* 0x000ea400080010ff */
[----:B--2---:R-:W-:Y:S05]  /*9800*/  @!P0 BRA `(.L_x_169) ;  /* 0xfffffffc00f08947 */ /* 0x004fea000383ffff */
[----:B------:R-:W-:Y:S05]  /*9810*/  BRA `(.L_x_170) ;  /* 0xffffffac00047947 */ /* 0x000fea000383ffff */
.L_x_78:
[----:B------:R-:W-:Y:S07]  /*9820*/  MOV R0, UR6 ;  /* 0x0000000600007c02 */ /* 0x000fee0008000f00 */
.L_x_171:
[----:B-1----:R1:W2:Y:S02]  /*9830*/  SYNCS.PHASECHK.TRANS64.TRYWAIT P0, [R0+URZ+0x90], R14 ;  /* 0x0000900e000075a7 */ /* 0x0022a400080011ff */
[----:B--2---:R-:W-:Y:S05]  /*9840*/  @!P0 NANOSLEEP.SYNCS 0x989680 ;  /* 0x009896800000895d */ /* 0x004fea0003900000 */
[----:B------:R-:W2:Y:S02]  /*9850*/  @!P0 SYNCS.PHASECHK.TRANS64 P0, [R0+URZ+0x90], R14 ;  /* 0x0000900e000085a7 */ /* 0x000ea400080010ff */
[----:B--2---:R-:W-:Y:S05]  /*9860*/  @!P0 BRA `(.L_x_171) ;  /* 0xfffffffc00f08947 */ /* 0x004fea000383ffff */
[----:B------:R-:W-:Y:S05]  /*9870*/  BRA `(.L_x_172) ;  /* 0xffffffac00487947 */ /* 0x000fea000383ffff */
.L_x_79:
[----:B------:R-:W-:Y:S07]  /*9880*/  MOV R0, UR6 ;  /* 0x0000000600007c02 */ /* 0x000fee0008000f00 */
.L_x_173:
[----:B-1----:R1:W2:Y:S02]  /*9890*/  SYNCS.PHASECHK.TRANS64.TRYWAIT P0, [R0+URZ+0x98], R14 ;  /* 0x0000980e000075a7 */ /* 0x0022a400080011ff */
[----:B--2---:R-:W-:Y:S05]  /*98a0*/  @!P0 NANOSLEEP.SYNCS 0x989680 ;  /* 0x009896800000895d */ /* 0x004fea0003900000 */
[----:B------:R-:W2:Y:S02]  /*98b0*/  @!P0 SYNCS.PHASECHK.TRANS64 P0, [R0+URZ+0x98], R14 ;  /* 0x0000980e000085a7 */ /* 0x000ea400080010ff */
[----:B--2---:R-:W-:Y:S05]  /*98c0*/  @!P0 BRA `(.L_x_173) ;  /* 0xfffffffc00f08947 */ /* 0x004fea000383ffff */
[----:B------:R-:W-:Y:S05]  /*98d0*/  BRA `(.L_x_174) ;  /* 0xffffffac00cc7947 */ /* 0x000fea000383ffff */
.L_x_81:
[----:B------:R-:W-:-:S07]  /*98e0*/  MOV R0, UR6 ;  /* 0x0000000600007c02 */ /* 0x000fce0008000f00 */
.L_x_175:
[----:B-1----:R1:W2:Y:S02]  /*98f0*/  SYNCS.PHASECHK.TRANS64.TRYWAIT P0, [R0+URZ+0x80], R2 ;  /* 0x00008002000075a7 */ /* 0x0022a400080011ff */
[----:B--2---:R-:W-:Y:S05]  /*9900*/  @!P0 NANOSLEEP.SYNCS 0x989680 ;  /* 0x009896800000895d */ /* 0x004fea0003900000 */
[----:B------:R-:W2:Y:S02]  /*9910*/  @!P0 SYNCS.PHASECHK.TRANS64 P0, [R0+URZ+0x80], R2 ;  /* 0x00008002000085a7 */ /* 0x000ea400080010ff */
[----:B--2---:R-:W-:Y:S05]  /*9920*/  @!P0 BRA `(.L_x_175) ;  /* 0xfffffffc00f08947 */ /* 0x004fea000383ffff */
[----:B------:R-:W-:Y:S05]  /*9930*/  BRA `(.L_x_176) ;  /* 0xffffffb0003c7947 */ /* 0x000fea000383ffff */
.L_x_82:
[----:B-1----:R-:W-:-:S07]  /*9940*/  MOV R0, UR6 ;  /* 0x0000000600007c02 */ /* 0x002fce0008000f00 */
.L_x_177:
[----:B-1----:R1:W2:Y:S02]  /*9950*/  SYNCS.PHASECHK.TRANS64.TRYWAIT P0, [R0+URZ+0x88], R2 ;  /* 0x00008802000075a7 */ /* 0x0022a400080011ff */
[----:B--2---:R-:W-:Y:S05]  /*9960*/  @!P0 NANOSLEEP.SYNCS 0x989680 ;  /* 0x009896800000895d */ /* 0x004fea0003900000 */
[----:B------:R-:W2:Y:S02]  /*9970*/  @!P0 SYNCS.PHASECHK.TRANS64 P0, [R0+URZ+0x88], R2 ;  /* 0x00008802000085a7 */ /* 0x000ea400080010ff */
[----:B--2---:R-:W-:Y:S05]  /*9980*/  @!P0 BRA `(.L_x_177) ;  /* 0xfffffffc00f08947 */ /* 0x004fea000383ffff */
[----:B------:R-:W-:Y:S05]  /*9990*/  BRA `(.L_x_178) ;  /* 0xffffffb0002c7947 */ /* 0x000fea000383ffff */
.L_x_83:
[----:B-1----:R-:W-:-:S07]  /*99a0*/  MOV R0, UR6 ;  /* 0x0000000600007c02 */ /* 0x002fce0008000f00 */
.L_x_179:
[----:B-1----:R1:W2:Y:S02]  /*99b0*/  SYNCS.PHASECHK.TRANS64.TRYWAIT P0, [R0+URZ+0x90], R2 ;  /* 0x00009002000075a7 */ /* 0x0022a400080011ff */
[----:B--2---:R-:W-:Y:S05]  /*99c0*/  @!P0 NANOSLEEP.SYNCS 0x989680 ;  /* 0x009896800000895d */ /* 0x004fea0003900000 */
[----:B------:R-:W2:Y:S02]  /*99d0*/  @!P0 SYNCS.PHASECHK.TRANS64 P0, [R0+URZ+0x90], R2 ;  /* 0x00009002000085a7 */ /* 0x000ea400080010ff */
[----:B--2---:R-:W-:Y:S05]  /*99e0*/  @!P0 BRA `(.L_x_179) ;  /* 0xfffffffc00f08947 */ /* 0x004fea000383ffff */
[----:B------:R-:W-:Y:S05]  /*99f0*/  BRA `(.L_x_180) ;  /* 0xffffffb0001c7947 */ /* 0x000fea000383ffff */
.L_x_85:
[----:B--2---:R2:W4:Y:S02]  /*9a00*/  SYNCS.PHASECHK.TRANS64.TRYWAIT P0, [R0+URZ+0xb0], R2 ;  /* 0x0000b002000075a7 */ /* 0x00452400080011ff */
[----:B----4-:R-:W-:Y:S05]  /*9a10*/  @!P0 NANOSLEEP.SYNCS 0x989680 ;  /* 0x009896800000895d */ /* 0x010fea0003900000 */
[----:B------:R-:W4:Y:S02]  /*9a20*/  @!P0 SYNCS.PHASECHK.TRANS64 P0, [R0+URZ+0xb0], R2 ;  /* 0x0000b002000085a7 */ /* 0x000f2400080010ff */
[----:B----4-:R-:W-:Y:S05]  /*9a30*/  @!P0 BRA `(.L_x_85) ;  /* 0xfffffffc00f08947 */ /* 0x010fea000383ffff */
[----:B------:R-:W-:Y:S05]  /*9a40*/  BRA `(.L_x_181) ;  /* 0xffffffb000f87947 */ /* 0x000fea000383ffff */
.L_x_97:
[----:B-1----:R-:W-:Y:S04]  /*9a50*/  MOV R3, UR48 ;  /* 0x0000003000037c02 */ /* 0x002fe80008000f00 */
[----:B------:R1:W2:Y:S03]  /*9a60*/  SYNCS.PHASECHK.TRANS64.TRYWAIT P0, [R3+URZ+0x60], R4 ;  /* 0x00006004030075a7 */ /* 0x0002a600080011ff */
[----:B--2---:R-:W-:Y:S05]  /*9a70*/  @!P0 NANOSLEEP.SYNCS 0x989680 ;  /* 0x009896800000895d */ /* 0x004fea0003900000 */
[----:B------:R-:W2:Y:S02]  /*9a80*/  @!P0 SYNCS.PHASECHK.TRANS64 P0, [R3+URZ+0x60], R4 ;  /* 0x00006004030085a7 */ /* 0x000ea400080010ff */
[----:B--2---:R-:W-:Y:S05]  /*9a90*/  @!P0 BRA `(.L_x_97) ;  /* 0xfffffffc00ec8947 */ /* 0x004fea000383ffff */
[----:B------:R-:W-:Y:S05]  /*9aa0*/  BRA `(.L_x_96) ;  /* 0xffffffc0004c7947 */ /* 0x000fea000383ffff */
.L_x_99:
[----:B-1----:R1:W4:Y:S02]  /*9ab0*/  SYNCS.PHASECHK.TRANS64.TRYWAIT P1, [R60+URZ+0xd0], R0 ;  /* 0x0000d0003c0075a7 */ /* 0x00232400080211ff */
[----:B----4-:R-:W-:Y:S05]  /*9ac0*/  @!P1 NANOSLEEP.SYNCS 0x989680 ;  /* 0x009896800000995d */ /* 0x010fea0003900000 */
[----:B------:R-:W4:Y:S02]  /*9ad0*/  @!P1 SYNCS.PHASECHK.TRANS64 P1, [R60+URZ+0xd0], R0 ;  /* 0x0000d0003c0095a7 */ /* 0x000f2400080210ff */
[----:B----4-:R-:W-:Y:S05]  /*9ae0*/  @!P1 BRA `(.L_x_99) ;  /* 0xfffffffc00f09947 */ /* 0x010fea000383ffff */
[----:B------:R-:W-:Y:S05]  /*9af0*/  BRA `(.L_x_98) ;  /* 0xffffffc000747947 */ /* 0x000fea000383ffff */
.L_x_108:
[----:B---3--:R3:W4:Y:S02]  /*9b00*/  SYNCS.PHASECHK.TRANS64.TRYWAIT P0, [R3+URZ+0x60], R0 ;  /* 0x00006000030075a7 */ /* 0x00872400080011ff */
[----:B----4-:R-:W-:Y:S05]  /*9b10*/  @!P0 NANOSLEEP.SYNCS 0x989680 ;  /* 0x009896800000895d */ /* 0x010fea0003900000 */
[----:B------:R-:W4:Y:S02]  /*9b20*/  @!P0 SYNCS.PHASECHK.TRANS64 P0, [R3+URZ+0x60], R0 ;  /* 0x00006000030085a7 */ /* 0x000f2400080010ff */
[----:B----4-:R-:W-:Y:S05]  /*9b30*/  @!P0 BRA `(.L_x_108) ;  /* 0xfffffffc00f08947 */ /* 0x010fea000383ffff */
[----:B------:R-:W-:Y:S05]  /*9b40*/  BRA `(.L_x_107) ;  /* 0xffffffcc00507947 */ /* 0x000fea000383ffff */
.L_x_116:
[----:B---3--:R3:W4:Y:S02]  /*9b50*/  SYNCS.PHASECHK.TRANS64.TRYWAIT P0, [R0+URZ+0x60], R7 ;  /* 0x00006007000075a7 */ /* 0x00872400080011ff */
[----:B----4-:R-:W-:Y:S05]  /*9b60*/  @!P0 NANOSLEEP.SYNCS 0x989680 ;  /* 0x009896800000895d */ /* 0x010fea0003900000 */
[----:B------:R-:W4:Y:S02]  /*9b70*/  @!P0 SYNCS.PHASECHK.TRANS64 P0, [R0+URZ+0x60], R7 ;  /* 0x00006007000085a7 */ /* 0x000f2400080010ff */
[----:B----4-:R-:W-:Y:S05]  /*9b80*/  @!P0 BRA `(.L_x_116) ;  /* 0xfffffffc00f08947 */ /* 0x010fea000383ffff */
[----:B------:R-:W-:Y:S05]  /*9b90*/  BRA `(.L_x_115) ;  /* 0xffffffd800507947 */ /* 0x000fea000383ffff */
.L_x_124:
[----:B---3--:R3:W4:Y:S02]  /*9ba0*/  SYNCS.PHASECHK.TRANS64.TRYWAIT P0, [R0+URZ+0x60], R6 ;  /* 0x00006006000075a7 */ /* 0x00872400080011ff */
[----:B----4-:R-:W-:Y:S05]  /*9bb0*/  @!P0 NANOSLEEP.SYNCS 0x989680 ;  /* 0x009896800000895d */ /* 0x010fea0003900000 */
[----:B------:R-:W4:Y:S02]  /*9bc0*/  @!P0 SYNCS.PHASECHK.TRANS64 P0, [R0+URZ+0x60], R6 ;  /* 0x00006006000085a7 */ /* 0x000f2400080010ff */
[----:B----4-:R-:W-:Y:S05]  /*9bd0*/  @!P0 BRA `(.L_x_124) ;  /* 0xfffffffc00f08947 */ /* 0x010fea000383ffff */
[----:B------:R-:W-:Y:S05]  /*9be0*/  BRA `(.L_x_123) ;  /* 0xffffffe400507947 */ /* 0x000fea000383ffff */
        .weak           $__internal_0_$__cuda_sm10x_tcgen05_guardrail_trap_col_being_dealloced_not_returned_by_alloc
        .type           $__internal_0_$__cuda_sm10x_tcgen05_guardrail_trap_col_being_dealloced_not_returned_by_alloc,@function
        .size           $__internal_0_$__cuda_sm10x_tcgen05_guardrail_trap_col_being_dealloced_not_returned_by_alloc,($__internal_1_$__cuda_sm10x_tcgen05_guardrail_trap_phase_invalid_during_alloc - $__internal_0_$__cuda_sm10x_tcgen05_guardrail_trap_col_being_dealloced_not_returned_by_alloc)
$__internal_0_$__cuda_sm10x_tcgen05_guardrail_trap_col_being_dealloced_not_returned_by_alloc:
[----:B------:R-:W-:Y:S05]  /*9bf0*/  BPT.TRAP 0x1 ;  /* 0x000000040000795c */ /* 0x000fea0000300000 */
[----:B------:R-:W-:-:S04]  /*9c00*/  HFMA2 R3, -RZ, RZ, 0, 0 ;  /* 0x00000000ff037431 */ /* 0x000fc800000001ff */
[----:B------:R-:W-:Y:S05]  /*9c10*/  RET.REL.NODEC R2 `(_ZN7cutlass13device_kernelINS_4gemm6kernel13GemmUniversalIN4cute5tupleIJiiiiEEENS1_10collective13CollectiveMmaINS1_35MainloopSm100TmaUmmaWarpSpecializedILi6ELi2ELi4ENS5_IJNS4_1CILi1EEESB_SB_EEEEENS5_IJNSA_ILi128EEESE_NSA_ILi64EEEEEENS_6half_tENS5_IJlSB_lEEESH_SI_NS4_8TiledMMAINS4_8MMA_AtomIJNS4_20SM100_MMA_F16BF16_SSISH_SH_fLi128ELi128ELNS4_4UMMA5MajorE0ELSN_0ELNSM_7ScaleInE0ELSO_0EEEEEENS4_6LayoutISC_NS5_IJNSA_ILi0EEESS_SS_EEEEENS5_IJNS4_10UnderscoreESV_SV_EEEEENS4_13SM90_TMA_LOADENS4_14ComposedLayoutINS4_7SwizzleILi3ELi4ELi3EEENS4_18smem_ptr_flag_bitsILi16EEENSR_INS5_IJNSA_ILi8EEESF_EEENS5_IJSF_SB_EEEEEEEvNS4_8identityESY_S18_vS19_EENS_8epilogue10collective18CollectiveEpilogueINS1B_23Sm100TmaWarpSpecializedILi4ELi2ELi32ELb1ELb0EEEJSG_NS5_IJNSR_ISE_SB_EENSR_INSA_ILi32EEESB_EEEEESH_SI_SH_SI_NS1B_6fusion15FusionCallbacksIS1F_NS1K_17LinCombPerRowBiasISH_fSH_SH_fLi8ELNS_15FloatRoundStyleE2EEESG_S1J_JEEENS4_5SM1004TMEM4LOAD26SM100_TMEM_LOAD_32dp32b32xESY_NSZ_INS10_ILi2ELi4ELi3EEES13_NSR_INS5_IJS14_S1H_EEENS5_IJS1H_SB_EEEEEEENS4_39AutoVectorizingCopyWithAssumedAlignmentILi128EEENS4_14SM90_TMA_STOREES1Y_S20_S20_EEEvvEEEEvNT_6ParamsE) ;  /* 0xffffff6002f87950 */ /* 0x000fea0003c3ffff */
        .weak           $__internal_1_$__cuda_sm10x_tcgen05_guardrail_trap_phase_invalid_during_alloc
        .type           $__internal_1_$__cuda_sm10x_tcgen05_guardrail_trap_phase_invalid_during_alloc,@function
        .size           $__internal_1_$__cuda_sm10x_tcgen05_guardrail_trap_phase_invalid_during_alloc,($__internal_2_$__cuda_sm10x_tcgen05_guardrail_trap_unallocated_columns_being_dealloced - $__internal_1_$__cuda_sm10x_tcgen05_guardrail_trap_phase_invalid_during_alloc)
$__internal_1_$__cuda_sm10x_tcgen05_guardrail_trap_phase_invalid_during_alloc:
[----:B------:R-:W-:Y:S05]  /*9c20*/  BPT.TRAP 0x1 ;  /* 0x000000040000795c */ /* 0x000fea0000300000 */
[----:B------:R-:W-:-:S04]  /*9c30*/  MOV R3, 0x0 ;  /* 0x0000000000037802 */ /* 0x000fc80000000f00 */
[----:B------:R-:W-:Y:S05]  /*9c40*/  RET.REL.NODEC R2 `(_ZN7cutlass13device_kernelINS_4gemm6kernel13GemmUniversalIN4cute5tupleIJiiiiEEENS1_10collective13CollectiveMmaINS1_35MainloopSm100TmaUmmaWarpSpecializedILi6ELi2ELi4ENS5_IJNS4_1CILi1EEESB_SB_EEEEENS5_IJNSA_ILi128EEESE_NSA_ILi64EEEEEENS_6half_tENS5_IJlSB_lEEESH_SI_NS4_8TiledMMAINS4_8MMA_AtomIJNS4_20SM100_MMA_F16BF16_SSISH_SH_fLi128ELi128ELNS4_4UMMA5MajorE0ELSN_0ELNSM_7ScaleInE0ELSO_0EEEEEENS4_6LayoutISC_NS5_IJNSA_ILi0EEESS_SS_EEEEENS5_IJNS4_10UnderscoreESV_SV_EEEEENS4_13SM90_TMA_LOADENS4_14ComposedLayoutINS4_7SwizzleILi3ELi4ELi3EEENS4_18smem_ptr_flag_bitsILi16EEENSR_INS5_IJNSA_ILi8EEESF_EEENS5_IJSF_SB_EEEEEEEvNS4_8identityESY_S18_vS19_EENS_8epilogue10collective18CollectiveEpilogueINS1B_23Sm100TmaWarpSpecializedILi4ELi2ELi32ELb1ELb0EEEJSG_NS5_IJNSR_ISE_SB_EENSR_INSA_ILi32EEESB_EEEEESH_SI_SH_SI_NS1B_6fusion15FusionCallbacksIS1F_NS1K_17LinCombPerRowBiasISH_fSH_SH_fLi8ELNS_15FloatRoundStyleE2EEESG_S1J_JEEENS4_5SM1004TMEM4LOAD26SM100_TMEM_LOAD_32dp32b32xESY_NSZ_INS10_ILi2ELi4ELi3EEES13_NSR_INS5_IJS14_S1H_EEENS5_IJS1H_SB_EEEEEEENS4_39AutoVectorizingCopyWithAssumedAlignmentILi128EEENS4_14SM90_TMA_STOREES1Y_S20_S20_EEEvvEEEEvNT_6ParamsE) ;  /* 0xffffff6002ec7950 */ /* 0x000fea0003c3ffff */
        .weak           $__internal_2_$__cuda_sm10x_tcgen05_guardrail_trap_unallocated_columns_being_dealloced
        .type           $__internal_2_$__cuda_sm10x_tcgen05_guardrail_trap_unallocated_columns_being_dealloced,@function
        .size           $__internal_2_$__cuda_sm10x_tcgen05_guardrail_trap_unallocated_columns_being_dealloced,(.L_x_183 - $__internal_2_$__cuda_sm10x_tcgen05_guardrail_trap_unallocated_columns_being_dealloced)
$__internal_2_$__cuda_sm10x_tcgen05_guardrail_trap_unallocated_columns_being_dealloced:
[----:B------:R-:W-:Y:S05]  /*9c50*/  BPT.TRAP 0x1 ;  /* 0x000000040000795c */ /* 0x000fea0000300000 */
[----:B------:R-:W-:-:S04]  /*9c60*/  HFMA2 R3, -RZ, RZ, 0, 0 ;  /* 0x00000000ff037431 */ /* 0x000fc800000001ff */
[----:B------:R-:W-:Y:S05]  /*9c70*/  RET.REL.NODEC R2 `(_ZN7cutlass13device_kernelINS_4gemm6kernel13GemmUniversalIN4cute5tupleIJiiiiEEENS1_10collective13CollectiveMmaINS1_35MainloopSm100TmaUmmaWarpSpecializedILi6ELi2ELi4ENS5_IJNS4_1CILi1EEESB_SB_EEEEENS5_IJNSA_ILi128EEESE_NSA_ILi64EEEEEENS_6half_tENS5_IJlSB_lEEESH_SI_NS4_8TiledMMAINS4_8MMA_AtomIJNS4_20SM100_MMA_F16BF16_SSISH_SH_fLi128ELi128ELNS4_4UMMA5MajorE0ELSN_0ELNSM_7ScaleInE0ELSO_0EEEEEENS4_6LayoutISC_NS5_IJNSA_ILi0EEESS_SS_EEEEENS5_IJNS4_10UnderscoreESV_SV_EEEEENS4_13SM90_TMA_LOADENS4_14ComposedLayoutINS4_7SwizzleILi3ELi4ELi3EEENS4_18smem_ptr_flag_bitsILi16EEENSR_INS5_IJNSA_ILi8EEESF_EEENS5_IJSF_SB_EEEEEEEvNS4_8identityESY_S18_vS19_EENS_8epilogue10collective18CollectiveEpilogueINS1B_23Sm100TmaWarpSpecializedILi4ELi2ELi32ELb1ELb0EEEJSG_NS5_IJNSR_ISE_SB_EENSR_INSA_ILi32EEESB_EEEEESH_SI_SH_SI_NS1B_6fusion15FusionCallbacksIS1F_NS1K_17LinCombPerRowBiasISH_fSH_SH_fLi8ELNS_15FloatRoundStyleE2EEESG_S1J_JEEENS4_5SM1004TMEM4LOAD26SM100_TMEM_LOAD_32dp32b32xESY_NSZ_INS10_ILi2ELi4ELi3EEES13_NSR_INS5_IJS14_S1H_EEENS5_IJS1H_SB_EEEEEEENS4_39AutoVectorizingCopyWithAssumedAlignmentILi128EEENS4_14SM90_TMA_STOREES1Y_S20_S20_EEEvvEEEEvNT_6ParamsE) ;  /* 0xffffff6002e07950 */ /* 0x000fea0003c3ffff */
.L_x_182:
[----:B------:R-:W-:-:S00]  /*9c80*/  BRA `(.L_x_182) ;  /* 0xfffffffc00fc7947 */ /* 0x000fc0000383ffff */
[----:B------:R-:W-:-:S00]  /*9c90*/  NOP ;  /* 0x0000000000007918 */ /* 0x000fc00000000000 */
        /* <DEDUP_REMOVED lines=14> */
.L_x_183:


//--------------------- .nv.global.init           --------------------------
	.section	.nv.global.init,"aw",@progbits
.nv.global.init:
	.type		$str$27,@object
	.size		$str$27,($str$28 - $str$27)
$str$27:
        /*0000*/ 	.byte	0x28, 0x61, 0x64, 0x64, 0x72, 0x65, 0x73, 0x73, 0x20, 0x26, 0x20, 0x6d, 0x61, 0x73, 0x6b, 0x29
        /*0010*/ 	.byte	0x20, 0x3d, 0x3d, 0x20, 0x30, 0x00
	.type		$str$28,@object
	.size		$str$28,($str$26 - $str$28)
$str$28:
        /*0016*/ 	.byte	0x2f, 0x74, 0x6d, 0x70, 0x2f, 0x63, 0x75, 0x74, 0x6c, 0x61, 0x73, 0x73, 0x5f, 0x73, 0x77, 0x65
        /*0026*/ 	.byte	0x65, 0x70, 0x5f, 0x73, 0x72, 0x63, 0x2f, 0x69, 0x6e, 0x63, 0x6c, 0x75, 0x64, 0x65, 0x2f, 0x63
        /*0036*/ 	.byte	0x75, 0x74, 0x65, 0x2f, 0x70, 0x6f, 0x69, 0x6e, 0x74, 0x65, 0x72, 0x5f, 0x66, 0x6c, 0x61, 0x67
        /*0046*/ 	.byte	0x67, 0x65, 0x64, 0x2e, 0x68, 0x70, 0x70, 0x00
	.type		$str$26,@object
	.size		$str$26,($str$25 - $str$26)
$str$26:
        /*004e*/ 	.byte	0x2f, 0x74, 0x6d, 0x70, 0x2f, 0x63, 0x75, 0x74, 0x6c, 0x61, 0x73, 0x73, 0x5f, 0x73, 0x77, 0x65
        /*005e*/ 	.byte	0x65, 0x70, 0x5f, 0x73, 0x72, 0x63, 0x2f, 0x69, 0x6e, 0x63, 0x6c, 0x75, 0x64, 0x65, 0x2f, 0x63
        /*006e*/ 	.byte	0x75, 0x74, 0x65, 0x2f, 0x61, 0x74, 0x6f, 0x6d, 0x2f, 0x63, 0x6f, 0x70, 0x79, 0x5f, 0x74, 0x72
        /*007e*/ 	.byte	0x61, 0x69, 0x74, 0x73, 0x5f, 0x73, 0x6d, 0x31, 0x30, 0x30, 0x2e, 0x68, 0x70, 0x70, 0x00
	.type		$str$25,@object
	.size		$str$25,(__unnamed_1 - $str$25)
$str$25:
        /*008d*/ 	.byte	0x28, 0x28, 0x75, 0x69, 0x6e, 0x74, 0x33, 0x32, 0x5f, 0x74, 0x28, 0x74, 0x68, 0x72, 0x65, 0x61
        /*009d*/ 	.byte	0x64, 0x49, 0x64, 0x78, 0x2e, 0x78, 0x29, 0x20, 0x2f, 0x20, 0x33, 0x32, 0x29, 0x20, 0x25, 0x20
        /*00ad*/ 	.byte	0x34, 0x29, 0x20, 0x3d, 0x3d, 0x20, 0x28, 0x28, 0x28, 0x74, 0x6d, 0x65, 0x6d, 0x5f, 0x61, 0x64
        /*00bd*/ 	.byte	0x64, 0x72, 0x20, 0x3e, 0x3e, 0x20, 0x31, 0x36, 0x29, 0x20, 0x2f, 0x20, 0x33, 0x32, 0x29, 0x20
        /*00cd*/ 	.byte	0x25, 0x20, 0x34, 0x29, 0x00
	.type		__unnamed_1,@object
	.size		__unnamed_1,(__unnamed_2 - __unnamed_1)
__unnamed_1:
        /*00d2*/ 	.byte	0x61, 0x75, 0x74, 0x6f, 0x20, 0x63, 0x75, 0x74, 0x65, 0x3a, 0x3a, 0x61, 0x73, 0x5f, 0x70, 0x6f
        /* <DEDUP_REMOVED lines=24> */
        /*0262*/ 	.byte	0x3e, 0x3e, 0x3e, 0x3e, 0x5d, 0x00
	.type		__unnamed_2,@object
	.size		__unnamed_2,(.L_2 - __unnamed_2)
__unnamed_2:
        /* <DEDUP_REMOVED lines=42> */
        /*0508*/ 	.byte	0x3e, 0x3e, 0x5d, 0x00
.L_2:


//--------------------- .nv.shared._ZN7cutlass13device_kernelINS_4gemm6kernel13GemmUniversalIN4cute5tupleIJiiiiEEENS1_10collective13CollectiveMmaINS1_35MainloopSm100TmaUmmaWarpSpecializedILi6ELi2ELi4ENS5_IJNS4_1CILi1EEESB_SB_EEEEENS5_IJNSA_ILi128EEESE_NSA_ILi64EEEEEENS_6half_tENS5_IJlSB_lEEESH_SI_NS4_8TiledMMAINS4_8MMA_AtomIJNS4_20SM100_MMA_F16BF16_SSISH_SH_fLi128ELi128ELNS4_4UMMA5MajorE0ELSN_0ELNSM_7ScaleInE0ELSO_0EEEEEENS4_6LayoutISC_NS5_IJNSA_ILi0EEESS_SS_EEEEENS5_IJNS4_10UnderscoreESV_SV_EEEEENS4_13SM90_TMA_LOADENS4_14ComposedLayoutINS4_7SwizzleILi3ELi4ELi3EEENS4_18smem_ptr_flag_bitsILi16EEENSR_INS5_IJNSA_ILi8EEESF_EEENS5_IJSF_SB_EEEEEEEvNS4_8identityESY_S18_vS19_EENS_8epilogue10collective18CollectiveEpilogueINS1B_23Sm100TmaWarpSpecializedILi4ELi2ELi32ELb1ELb0EEEJSG_NS5_IJNSR_ISE_SB_EENSR_INSA_ILi32EEESB_EEEEESH_SI_SH_SI_NS1B_6fusion15FusionCallbacksIS1F_NS1K_17LinCombPerRowBiasISH_fSH_SH_fLi8ELNS_15FloatRoundStyleE2EEESG_S1J_JEEENS4_5SM1004TMEM4LOAD26SM100_TMEM_LOAD_32dp32b32xESY_NSZ_INS10_ILi2ELi4ELi3EEES13_NSR_INS5_IJS14_S1H_EEENS5_IJS1H_SB_EEEEEEENS4_39AutoVectorizingCopyWithAssumedAlignmentILi128EEENS4_14SM90_TMA_STOREES1Y_S20_S20_EEEvvEEEEvNT_6ParamsE --------------------------
	.section	.nv.shared._ZN7cutlass13device_kernelINS_4gemm6kernel13GemmUniversalIN4cute5tupleIJiiiiEEENS1_10collective13CollectiveMmaINS1_35MainloopSm100TmaUmmaWarpSpecializedILi6ELi2ELi4ENS5_IJNS4_1CILi1EEESB_SB_EEEEENS5_IJNSA_ILi128EEESE_NSA_ILi64EEEEEENS_6half_tENS5_IJlSB_lEEESH_SI_NS4_8TiledMMAINS4_8MMA_AtomIJNS4_20SM100_MMA_F16BF16_SSISH_SH_fLi128ELi128ELNS4_4UMMA5MajorE0ELSN_0ELNSM_7ScaleInE0ELSO_0EEEEEENS4_6LayoutISC_NS5_IJNSA_ILi0EEESS_SS_EEEEENS5_IJNS4_10UnderscoreESV_SV_EEEEENS4_13SM90_TMA_LOADENS4_14ComposedLayoutINS4_7SwizzleILi3ELi4ELi3EEENS4_18smem_ptr_flag_bitsILi16EEENSR_INS5_IJNSA_ILi8EEESF_EEENS5_IJSF_SB_EEEEEEEvNS4_8identityESY_S18_vS19_EENS_8epilogue10collective18CollectiveEpilogueINS1B_23Sm100TmaWarpSpecializedILi4ELi2ELi32ELb1ELb0EEEJSG_NS5_IJNSR_ISE_SB_EENSR_INSA_ILi32EEESB_EEEEESH_SI_SH_SI_NS1B_6fusion15FusionCallbacksIS1F_NS1K_17LinCombPerRowBiasISH_fSH_SH_fLi8ELNS_15FloatRoundStyleE2EEESG_S1J_JEEENS4_5SM1004TMEM4LOAD26SM100_TMEM_LOAD_32dp32b32xESY_NSZ_INS10_ILi2ELi4ELi3EEES13_NSR_INS5_IJS14_S1H_EEENS5_IJS1H_SB_EEEEEEENS4_39AutoVectorizingCopyWithAssumedAlignmentILi128EEENS4_14SM90_TMA_STOREES1Y_S20_S20_EEEvvEEEEvNT_6ParamsE,"aw",@nobits
	.sectionflags	@""
	.align	16
	.zero		1024


//--------------------- .nv.shared.reserved.0     --------------------------
	.section	.nv.shared.reserved.0,"aw",@nobits
	.weak		__nv_reservedSMEM_offset_0_alias
	.size		__nv_reservedSMEM_offset_0_alias, 0, 64
	.other		__nv_reservedSMEM_offset_0_alias,@"STO_CUDA_RESERVED_SHARED STV_DEFAULT"
__nv_reservedSMEM_offset_0_alias:
	.zero		0
.nv.shared.reserved.0:
	.zero		64
	.weak		__nv_reservedSMEM_tcgen05_partition
	.type		__nv_reservedSMEM_tcgen05_partition,@object
	.size		__nv_reservedSMEM_tcgen05_partition,(.L_0 - __nv_reservedSMEM_tcgen05_partition)
__nv_reservedSMEM_tcgen05_partition:
	.zero		32
.L_0:


//--------------------- .nv.global                --------------------------
	.section	.nv.global,"aw",@nobits
.nv.global:
	.type		_ZN39_INTERNAL_4e7879da_4_k_cu_e2d7fed8_31894cute1_E,@object
	.size		_ZN39_INTERNAL_4e7879da_4_k_cu_e2d7fed8_31894cute1_E,(_ZN39_INTERNAL_4e7879da_4_k_cu_e2d7fed8_31894cuda3std3__45__cpo6cbeginE - _ZN39_INTERNAL_4e7879da_4_k_cu_e2d7fed8_31894cute1_E)
_ZN39_INTERNAL_4e7879da_4_k_cu_e2d7fed8_31894cute1_E:
	.zero		1
	.type		_ZN39_INTERNAL_4e7879da_4_k_cu_e2d7fed8_31894cuda3std3__45__cpo6cbeginE,@object
	.size		_ZN39_INTERNAL_4e7879da_4_k_cu_e2d7fed8_31894cuda3std3__45__cpo6cbeginE,(_ZN39_INTERNAL_4e7879da_4_k_cu_e2d7fed8_31894cuda3std3__48in_placeE - _ZN39_INTERNAL_4e7879da_4_k_cu_e2d7fed8_31894cuda3std3__45__cpo6cbeginE)
_ZN39_INTERNAL_4e7879da_4_k_cu_e2d7fed8_31894cuda3std3__45__cpo6cbeginE:
	.zero		1
	.type		_ZN39_INTERNAL_4e7879da_4_k_cu_e2d7fed8_31894cuda3std3__48in_placeE,@object
	.size		_ZN39_INTERNAL_4e7879da_4_k_cu_e2d7fed8_31894cuda3std3__48in_placeE,(_ZN39_INTERNAL_4e7879da_4_k_cu_e2d7fed8_31894cuda3std6ranges3__45__cpo9iter_moveE - _ZN39_INTERNAL_4e7879da_4_k_cu_e2d7fed8_31894cuda3std3__48in_placeE)
_ZN39_INTERNAL_4e7879da_4_k_cu_e2d7fed8_31894cuda3std3__48in_placeE:
	.zero		1
	.type		_ZN39_INTERNAL_4e7879da_4_k_cu_e2d7fed8_31894cuda3std6ranges3__45__cpo9iter_moveE,@object
	.size		_ZN39_INTERNAL_4e7879da_4_k_cu_e2d7fed8_31894cuda3std6ranges3__45__cpo9iter_moveE,(_ZN39_INTERNAL_4e7879da_4_k_cu_e2d7fed8_31894cuda3std3__45__cpo5beginE - _ZN39_INTERNAL_4e7879da_4_k_cu_e2d7fed8_31894cuda3std6ranges3__45__cpo9iter_moveE)
_ZN39_INTERNAL_4e7879da_4_k_cu_e2d7fed8_31894cuda3std6ranges3__45__cpo9iter_moveE:
	.zero		1
	.type		_ZN39_INTERNAL_4e7879da_4_k_cu_e2d7fed8_31894cuda3std3__45__cpo5beginE,@object
	.size		_ZN39_INTERNAL_4e7879da_4_k_cu_e2d7fed8_31894cuda3std3__45__cpo5beginE,(_ZN39_INTERNAL_4e7879da_4_k_cu_e2d7fed8_31894cuda3std3__441_GLOBAL__N__4e7879da_4_k_cu_e2d7fed8_31896ignoreE - _ZN39_INTERNAL_4e7879da_4_k_cu_e2d7fed8_31894cuda3std3__45__cpo5beginE)
_ZN39_INTERNAL_4e7879da_4_k_cu_e2d7fed8_31894cuda3std3__45__cpo5beginE:
	.zero		1
	.type		_ZN39_INTERNAL_4e7879da_4_k_cu_e2d7fed8_31894cuda3std3__441_GLOBAL__N__4e7879da_4_k_cu_e2d7fed8_31896ignoreE,@object
	.size		_ZN39_INTERNAL_4e7879da_4_k_cu_e2d7fed8_31894cuda3std3__441_GLOBAL__N__4e7879da_4_k_cu_e2d7fed8_31896ignoreE,(_ZN39_INTERNAL_4e7879da_4_k_cu_e2d7fed8_31894cute7productE - _ZN39_INTERNAL_4e7879da_4_k_cu_e2d7fed8_31894cuda3std3__441_GLOBAL__N__4e7879da_4_k_cu_e2d7fed8_31896ignoreE)
_ZN39_INTERNAL_4e7879da_4_k_cu_e2d7fed8_31894cuda3std3__441_GLOBAL__N__4e7879da_4_k_cu_e2d7fed8_31896ignoreE:
	.zero		1
	.type		_ZN39_INTERNAL_4e7879da_4_k_cu_e2d7fed8_31894cute7productE,@object
	.size		_ZN39_INTERNAL_4e7879da_4_k_cu_e2d7fed8_31894cute7productE,(_ZN39_INTERNAL_4e7879da_4_k_cu_e2d7fed8_31894cuda3std3__45__cpo3endE - _ZN39_INTERNAL_4e7879da_4_k_cu_e2d7fed8_31894cute7productE)
_ZN39_INTERNAL_4e7879da_4_k_cu_e2d7fed8_31894cute7productE:
	.zero		1
	.type		_ZN39_INTERNAL_4e7879da_4_k_cu_e2d7fed8_31894cuda3std3__45__cpo3endE,@object
	.size		_ZN39_INTERNAL_4e7879da_4_k_cu_e2d7fed8_31894cuda3std3__45__cpo3endE,(_ZN39_INTERNAL_4e7879da_4_k_cu_e2d7fed8_31894cuda3std3__419piecewise_constructE - _ZN39_INTERNAL_4e7879da_4_k_cu_e2d7fed8_31894cuda3std3__45__cpo3endE)
_ZN39_INTERNAL_4e7879da_4_k_cu_e2d7fed8_31894cuda3std3__45__cpo3endE:
	.zero		1
	.type		_ZN39_INTERNAL_4e7879da_4_k_cu_e2d7fed8_31894cuda3std3__419piecewise_constructE,@object
	.size		_ZN39_INTERNAL_4e7879da_4_k_cu_e2d7fed8_31894cuda3std3__419piecewise_constructE,(_ZN39_INTERNAL_4e7879da_4_k_cu_e2d7fed8_31894cuda3std3__45__cpo4cendE - _ZN39_INTERNAL_4e7879da_4_k_cu_e2d7fed8_31894cuda3std3__419piecewise_constructE)
_ZN39_INTERNAL_4e7879da_4_k_cu_e2d7fed8_31894cuda3std3__419piecewise_constructE:
	.zero		1
	.type		_ZN39_INTERNAL_4e7879da_4_k_cu_e2d7fed8_31894cuda3std3__45__cpo4cendE,@object
	.size		_ZN39_INTERNAL_4e7879da_4_k_cu_e2d7fed8_31894cuda3std3__45__cpo4cendE,(_ZN39_INTERNAL_4e7879da_4_k_cu_e2d7fed8_31894cuda3std6ranges3__45__cpo4swapE - _ZN39_INTERNAL_4e7879da_4_k_cu_e2d7fed8_31894cuda3std3__45__cpo4cendE)
_ZN39_INTERNAL_4e7879da_4_k_cu_e2d7fed8_31894cuda3std3__45__cpo4cendE:
	.zero		1
	.type		_ZN39_INTERNAL_4e7879da_4_k_cu_e2d7fed8_31894cuda3std6ranges3__45__cpo4swapE,@object
	.size		_ZN39_INTERNAL_4e7879da_4_k_cu_e2d7fed8_31894cuda3std6ranges3__45__cpo4swapE,(.L_10 - _ZN39_INTERNAL_4e7879da_4_k_cu_e2d7fed8_31894cuda3std6ranges3__45__cpo4swapE)
_ZN39_INTERNAL_4e7879da_4_k_cu_e2d7fed8_31894cuda3std6ranges3__45__cpo4swapE:
	.zero		1
.L_10:


//--------------------- .nv.constant0._ZN7cutlass13device_kernelINS_4gemm6kernel13GemmUniversalIN4cute5tupleIJiiiiEEENS1_10collective13CollectiveMmaINS1_35MainloopSm100TmaUmmaWarpSpecializedILi6ELi2ELi4ENS5_IJNS4_1CILi1EEESB_SB_EEEEENS5_IJNSA_ILi128EEESE_NSA_ILi64EEEEEENS_6half_tENS5_IJlSB_lEEESH_SI_NS4_8TiledMMAINS4_8MMA_AtomIJNS4_20SM100_MMA_F16BF16_SSISH_SH_fLi128ELi128ELNS4_4UMMA5MajorE0ELSN_0ELNSM_7ScaleInE0ELSO_0EEEEEENS4_6LayoutISC_NS5_IJNSA_ILi0EEESS_SS_EEEEENS5_IJNS4_10UnderscoreESV_SV_EEEEENS4_13SM90_TMA_LOADENS4_14ComposedLayoutINS4_7SwizzleILi3ELi4ELi3EEENS4_18smem_ptr_flag_bitsILi16EEENSR_INS5_IJNSA_ILi8EEESF_EEENS5_IJSF_SB_EEEEEEEvNS4_8identityESY_S18_vS19_EENS_8epilogue10collective18CollectiveEpilogueINS1B_23Sm100TmaWarpSpecializedILi4ELi2ELi32ELb1ELb0EEEJSG_NS5_IJNSR_ISE_SB_EENSR_INSA_ILi32EEESB_EEEEESH_SI_SH_SI_NS1B_6fusion15FusionCallbacksIS1F_NS1K_17LinCombPerRowBiasISH_fSH_SH_fLi8ELNS_15FloatRoundStyleE2EEESG_S1J_JEEENS4_5SM1004TMEM4LOAD26SM100_TMEM_LOAD_32dp32b32xESY_NSZ_INS10_ILi2ELi4ELi3EEES13_NSR_INS5_IJS14_S1H_EEENS5_IJS1H_SB_EEEEEEENS4_39AutoVectorizingCopyWithAssumedAlignmentILi128EEENS4_14SM90_TMA_STOREES1Y_S20_S20_EEEvvEEEEvNT_6ParamsE --------------------------
	.section	.nv.constant0._ZN7cutlass13device_kernelINS_4gemm6kernel13GemmUniversalIN4cute5tupleIJiiiiEEENS1_10collective13CollectiveMmaINS1_35MainloopSm100TmaUmmaWarpSpecializedILi6ELi2ELi4ENS5_IJNS4_1CILi1EEESB_SB_EEEEENS5_IJNSA_ILi128EEESE_NSA_ILi64EEEEEENS_6half_tENS5_IJlSB_lEEESH_SI_NS4_8TiledMMAINS4_8MMA_AtomIJNS4_20SM100_MMA_F16BF16_SSISH_SH_fLi128ELi128ELNS4_4UMMA5MajorE0ELSN_0ELNSM_7ScaleInE0ELSO_0EEEEEENS4_6LayoutISC_NS5_IJNSA_ILi0EEESS_SS_EEEEENS5_IJNS4_10UnderscoreESV_SV_EEEEENS4_13SM90_TMA_LOADENS4_14ComposedLayoutINS4_7SwizzleILi3ELi4ELi3EEENS4_18smem_ptr_flag_bitsILi16EEENSR_INS5_IJNSA_ILi8EEESF_EEENS5_IJSF_SB_EEEEEEEvNS4_8identityESY_S18_vS19_EENS_8epilogue10collective18CollectiveEpilogueINS1B_23Sm100TmaWarpSpecializedILi4ELi2ELi32ELb1ELb0EEEJSG_NS5_IJNSR_ISE_SB_EENSR_INSA_ILi32EEESB_EEEEESH_SI_SH_SI_NS1B_6fusion15FusionCallbacksIS1F_NS1K_17LinCombPerRowBiasISH_fSH_SH_fLi8ELNS_15FloatRoundStyleE2EEESG_S1J_JEEENS4_5SM1004TMEM4LOAD26SM100_TMEM_LOAD_32dp32b32xESY_NSZ_INS10_ILi2ELi4ELi3EEES13_NSR_INS5_IJS14_S1H_EEENS5_IJS1H_SB_EEEEEEENS4_39AutoVectorizingCopyWithAssumedAlignmentILi128EEENS4_14SM90_TMA_STOREES1Y_S20_S20_EEEvvEEEEvNT_6ParamsE,"a",@progbits
	.sectionflags	@""
	.align	4
.nv.constant0._ZN7cutlass13device_kernelINS_4gemm6kernel13GemmUniversalIN4cute5tupleIJiiiiEEENS1_10collective13CollectiveMmaINS1_35MainloopSm100TmaUmmaWarpSpecializedILi6ELi2ELi4ENS5_IJNS4_1CILi1EEESB_SB_EEEEENS5_IJNSA_ILi128EEESE_NSA_ILi64EEEEEENS_6half_tENS5_IJlSB_lEEESH_SI_NS4_8TiledMMAINS4_8MMA_AtomIJNS4_20SM100_MMA_F16BF16_SSISH_SH_fLi128ELi128ELNS4_4UMMA5MajorE0ELSN_0ELNSM_7ScaleInE0ELSO_0EEEEEENS4_6LayoutISC_NS5_IJNSA_ILi0EEESS_SS_EEEEENS5_IJNS4_10UnderscoreESV_SV_EEEEENS4_13SM90_TMA_LOADENS4_14ComposedLayoutINS4_7SwizzleILi3ELi4ELi3EEENS4_18smem_ptr_flag_bitsILi16EEENSR_INS5_IJNSA_ILi8EEESF_EEENS5_IJSF_SB_EEEEEEEvNS4_8identityESY_S18_vS19_EENS_8epilogue10collective18CollectiveEpilogueINS1B_23Sm100TmaWarpSpecializedILi4ELi2ELi32ELb1ELb0EEEJSG_NS5_IJNSR_ISE_SB_EENSR_INSA_ILi32EEESB_EEEEESH_SI_SH_SI_NS1B_6fusion15FusionCallbacksIS1F_NS1K_17LinCombPerRowBiasISH_fSH_SH_fLi8ELNS_15FloatRoundStyleE2EEESG_S1J_JEEENS4_5SM1004TMEM4LOAD26SM100_TMEM_LOAD_32dp32b32xESY_NSZ_INS10_ILi2ELi4ELi3EEES13_NSR_INS5_IJS14_S1H_EEENS5_IJS1H_SB_EEEEEEENS4_39AutoVectorizingCopyWithAssumedAlignmentILi128EEENS4_14SM90_TMA_STOREES1Y_S20_S20_EEEvvEEEEvNT_6ParamsE:
	.zero		2944


//--------------------- SYMBOLS --------------------------

	.type		.nv.reservedSmem.offset0,@object
	.size		.nv.reservedSmem.offset0,0x4
	.type		.nv.reservedSmem.cap,@object
	.size		.nv.reservedSmem.cap,0x4
	.type		__assertfail,@function
